//
// Generated by NVIDIA NVVM Compiler
//
// Compiler Build ID: CL-36424714
// Cuda compilation tools, release 13.0, V13.0.88
// Based on NVVM 20.0.0
//

.version 9.0
.target sm_100
.address_size 64

	// .globl	_Z6matmulPfS_S_mmmmmmm

.visible .entry _Z6matmulPfS_S_mmmmmmm(
	.param .u64 .ptr .align 1 _Z6matmulPfS_S_mmmmmmm_param_0,
	.param .u64 .ptr .align 1 _Z6matmulPfS_S_mmmmmmm_param_1,
	.param .u64 .ptr .align 1 _Z6matmulPfS_S_mmmmmmm_param_2,
	.param .u64 _Z6matmulPfS_S_mmmmmmm_param_3,
	.param .u64 _Z6matmulPfS_S_mmmmmmm_param_4,
	.param .u64 _Z6matmulPfS_S_mmmmmmm_param_5,
	.param .u64 _Z6matmulPfS_S_mmmmmmm_param_6,
	.param .u64 _Z6matmulPfS_S_mmmmmmm_param_7,
	.param .u64 _Z6matmulPfS_S_mmmmmmm_param_8,
	.param .u64 _Z6matmulPfS_S_mmmmmmm_param_9
)
{
	.reg .pred 	%p<12>;
	.reg .b32 	%r<10>;
	.reg .b32 	%f<55>;
	.reg .b64 	%rd<113>;

	ld.param.u64 	%rd32, [_Z6matmulPfS_S_mmmmmmm_param_0];
	ld.param.u64 	%rd33, [_Z6matmulPfS_S_mmmmmmm_param_1];
	ld.param.u64 	%rd26, [_Z6matmulPfS_S_mmmmmmm_param_2];
	ld.param.u64 	%rd27, [_Z6matmulPfS_S_mmmmmmm_param_3];
	ld.param.u64 	%rd28, [_Z6matmulPfS_S_mmmmmmm_param_4];
	ld.param.u64 	%rd29, [_Z6matmulPfS_S_mmmmmmm_param_5];
	ld.param.u64 	%rd34, [_Z6matmulPfS_S_mmmmmmm_param_6];
	ld.param.u64 	%rd30, [_Z6matmulPfS_S_mmmmmmm_param_7];
	ld.param.u64 	%rd31, [_Z6matmulPfS_S_mmmmmmm_param_9];
	cvta.to.global.u64 	%rd1, %rd33;
	cvta.to.global.u64 	%rd2, %rd32;
	mov.u32 	%r1, %ctaid.x;
	mov.u32 	%r2, %ntid.x;
	mov.u32 	%r3, %tid.x;
	mad.lo.s32 	%r4, %r1, %r2, %r3;
	cvt.s64.s32 	%rd3, %r4;
	mul.lo.s64 	%rd35, %rd31, %rd34;
	setp.le.u64 	%p1, %rd35, %rd3;
	@%p1 bra 	$L__BB0_16;
	or.b64  	%rd36, %rd3, %rd31;
	and.b64  	%rd37, %rd36, -4294967296;
	setp.ne.s64 	%p2, %rd37, 0;
	@%p2 bra 	$L__BB0_3;
	cvt.u32.u64 	%r5, %rd31;
	cvt.u32.u64 	%r6, %rd3;
	div.u32 	%r7, %r6, %r5;
	mul.lo.s32 	%r8, %r7, %r5;
	sub.s32 	%r9, %r6, %r8;
	cvt.u64.u32 	%rd106, %r7;
	cvt.u64.u32 	%rd107, %r9;
	bra.uni 	$L__BB0_4;
$L__BB0_3:
	div.u64 	%rd106, %rd3, %rd31;
	mul.lo.s64 	%rd38, %rd106, %rd31;
	sub.s64 	%rd107, %rd3, %rd38;
$L__BB0_4:
	cvt.s64.s32 	%rd10, %rd106;
	shl.b64 	%rd39, %rd107, 32;
	shr.s64 	%rd11, %rd39, 30;
	mad.lo.s64 	%rd40, %rd10, %rd29, %rd11;
	cvta.to.global.u64 	%rd41, %rd26;
	add.s64 	%rd12, %rd41, %rd40;
	setp.eq.s64 	%p3, %rd30, 0;
	@%p3 bra 	$L__BB0_16;
	mul.lo.s64 	%rd13, %rd10, %rd27;
	ld.global.f32 	%f52, [%rd12];
	and.b64  	%rd14, %rd30, 7;
	setp.lt.u64 	%p4, %rd30, 8;
	mov.b64 	%rd111, 0;
	@%p4 bra 	$L__BB0_8;
	and.b64  	%rd111, %rd30, -8;
	mov.b64 	%rd109, 0;
	mov.u64 	%rd108, %rd111;
$L__BB0_7:
	.pragma "nounroll";
	shl.b64 	%rd44, %rd109, 2;
	add.s64 	%rd45, %rd44, %rd13;
	add.s64 	%rd46, %rd2, %rd45;
	mad.lo.s64 	%rd47, %rd109, %rd28, %rd11;
	add.s64 	%rd48, %rd1, %rd47;
	ld.global.f32 	%f9, [%rd46];
	ld.global.f32 	%f10, [%rd48];
	fma.rn.f32 	%f11, %f9, %f10, %f52;
	st.global.f32 	[%rd12], %f11;
	add.s64 	%rd49, %rd48, %rd28;
	ld.global.f32 	%f12, [%rd46+4];
	ld.global.f32 	%f13, [%rd49];
	fma.rn.f32 	%f14, %f12, %f13, %f11;
	st.global.f32 	[%rd12], %f14;
	add.s64 	%rd50, %rd49, %rd28;
	ld.global.f32 	%f15, [%rd46+8];
	ld.global.f32 	%f16, [%rd50];
	fma.rn.f32 	%f17, %f15, %f16, %f14;
	st.global.f32 	[%rd12], %f17;
	add.s64 	%rd51, %rd50, %rd28;
	ld.global.f32 	%f18, [%rd46+12];
	ld.global.f32 	%f19, [%rd51];
	fma.rn.f32 	%f20, %f18, %f19, %f17;
	st.global.f32 	[%rd12], %f20;
	add.s64 	%rd52, %rd51, %rd28;
	ld.global.f32 	%f21, [%rd46+16];
	ld.global.f32 	%f22, [%rd52];
	fma.rn.f32 	%f23, %f21, %f22, %f20;
	st.global.f32 	[%rd12], %f23;
	add.s64 	%rd53, %rd52, %rd28;
	ld.global.f32 	%f24, [%rd46+20];
	ld.global.f32 	%f25, [%rd53];
	fma.rn.f32 	%f26, %f24, %f25, %f23;
	st.global.f32 	[%rd12], %f26;
	add.s64 	%rd54, %rd53, %rd28;
	ld.global.f32 	%f27, [%rd46+24];
	ld.global.f32 	%f28, [%rd54];
	fma.rn.f32 	%f29, %f27, %f28, %f26;
	st.global.f32 	[%rd12], %f29;
	add.s64 	%rd55, %rd54, %rd28;
	ld.global.f32 	%f30, [%rd46+28];
	ld.global.f32 	%f31, [%rd55];
	fma.rn.f32 	%f52, %f30, %f31, %f29;
	st.global.f32 	[%rd12], %f52;
	add.s64 	%rd109, %rd109, 8;
	add.s64 	%rd108, %rd108, -8;
	setp.ne.s64 	%p5, %rd108, 0;
	@%p5 bra 	$L__BB0_7;
$L__BB0_8:
	setp.eq.s64 	%p6, %rd14, 0;
	@%p6 bra 	$L__BB0_16;
	and.b64  	%rd21, %rd30, 3;
	setp.lt.u64 	%p7, %rd14, 4;
	@%p7 bra 	$L__BB0_11;
	shl.b64 	%rd56, %rd111, 2;
	add.s64 	%rd57, %rd56, %rd13;
	add.s64 	%rd58, %rd2, %rd57;
	mad.lo.s64 	%rd59, %rd111, %rd28, %rd11;
	add.s64 	%rd60, %rd1, %rd59;
	ld.global.f32 	%f32, [%rd58];
	ld.global.f32 	%f33, [%rd60];
	fma.rn.f32 	%f34, %f32, %f33, %f52;
	st.global.f32 	[%rd12], %f34;
	add.s64 	%rd61, %rd111, 1;
	and.b64  	%rd62, %rd61, 4294967295;
	shl.b64 	%rd63, %rd61, 2;
	and.b64  	%rd64, %rd63, 17179869180;
	add.s64 	%rd65, %rd64, %rd13;
	add.s64 	%rd66, %rd2, %rd65;
	mad.lo.s64 	%rd67, %rd62, %rd28, %rd11;
	add.s64 	%rd68, %rd1, %rd67;
	ld.global.f32 	%f35, [%rd66];
	ld.global.f32 	%f36, [%rd68];
	fma.rn.f32 	%f37, %f35, %f36, %f34;
	st.global.f32 	[%rd12], %f37;
	add.s64 	%rd69, %rd111, 2;
	and.b64  	%rd70, %rd69, 4294967295;
	shl.b64 	%rd71, %rd69, 2;
	and.b64  	%rd72, %rd71, 17179869180;
	add.s64 	%rd73, %rd72, %rd13;
	add.s64 	%rd74, %rd2, %rd73;
	mad.lo.s64 	%rd75, %rd70, %rd28, %rd11;
	add.s64 	%rd76, %rd1, %rd75;
	ld.global.f32 	%f38, [%rd74];
	ld.global.f32 	%f39, [%rd76];
	fma.rn.f32 	%f40, %f38, %f39, %f37;
	st.global.f32 	[%rd12], %f40;
	add.s64 	%rd77, %rd111, 3;
	and.b64  	%rd78, %rd77, 4294967295;
	shl.b64 	%rd79, %rd77, 2;
	and.b64  	%rd80, %rd79, 17179869180;
	add.s64 	%rd81, %rd80, %rd13;
	add.s64 	%rd82, %rd2, %rd81;
	mad.lo.s64 	%rd83, %rd78, %rd28, %rd11;
	add.s64 	%rd84, %rd1, %rd83;
	ld.global.f32 	%f41, [%rd82];
	ld.global.f32 	%f42, [%rd84];
	fma.rn.f32 	%f52, %f41, %f42, %f40;
	st.global.f32 	[%rd12], %f52;
	add.s64 	%rd85, %rd111, 4;
	and.b64  	%rd111, %rd85, 4294967295;
$L__BB0_11:
	setp.eq.s64 	%p8, %rd21, 0;
	@%p8 bra 	$L__BB0_16;
	setp.eq.s64 	%p9, %rd21, 1;
	@%p9 bra 	$L__BB0_14;
	shl.b64 	%rd86, %rd111, 2;
	add.s64 	%rd87, %rd86, %rd13;
	add.s64 	%rd88, %rd2, %rd87;
	mad.lo.s64 	%rd89, %rd111, %rd28, %rd11;
	add.s64 	%rd90, %rd1, %rd89;
	ld.global.f32 	%f43, [%rd88];
	ld.global.f32 	%f44, [%rd90];
	fma.rn.f32 	%f45, %f43, %f44, %f52;
	st.global.f32 	[%rd12], %f45;
	add.s64 	%rd91, %rd111, 1;
	and.b64  	%rd92, %rd91, 4294967295;
	shl.b64 	%rd93, %rd91, 2;
	and.b64  	%rd94, %rd93, 17179869180;
	add.s64 	%rd95, %rd94, %rd13;
	add.s64 	%rd96, %rd2, %rd95;
	mad.lo.s64 	%rd97, %rd92, %rd28, %rd11;
	add.s64 	%rd98, %rd1, %rd97;
	ld.global.f32 	%f46, [%rd96];
	ld.global.f32 	%f47, [%rd98];
	fma.rn.f32 	%f52, %f46, %f47, %f45;
	st.global.f32 	[%rd12], %f52;
	add.s64 	%rd99, %rd111, 2;
	and.b64  	%rd111, %rd99, 4294967295;
$L__BB0_14:
	and.b64  	%rd100, %rd30, 1;
	setp.eq.b64 	%p10, %rd100, 1;
	not.pred 	%p11, %p10;
	@%p11 bra 	$L__BB0_16;
	shl.b64 	%rd101, %rd111, 2;
	add.s64 	%rd102, %rd101, %rd13;
	add.s64 	%rd103, %rd2, %rd102;
	mad.lo.s64 	%rd104, %rd111, %rd28, %rd11;
	add.s64 	%rd105, %rd1, %rd104;
	ld.global.f32 	%f48, [%rd103];
	ld.global.f32 	%f49, [%rd105];
	fma.rn.f32 	%f50, %f48, %f49, %f52;
	st.global.f32 	[%rd12], %f50;
$L__BB0_16:
	ret;

}
	// .globl	_Z6mataddPfS_S_mmmmm
.visible .entry _Z6mataddPfS_S_mmmmm(
	.param .u64 .ptr .align 1 _Z6mataddPfS_S_mmmmm_param_0,
	.param .u64 .ptr .align 1 _Z6mataddPfS_S_mmmmm_param_1,
	.param .u64 .ptr .align 1 _Z6mataddPfS_S_mmmmm_param_2,
	.param .u64 _Z6mataddPfS_S_mmmmm_param_3,
	.param .u64 _Z6mataddPfS_S_mmmmm_param_4,
	.param .u64 _Z6mataddPfS_S_mmmmm_param_5,
	.param .u64 _Z6mataddPfS_S_mmmmm_param_6,
	.param .u64 _Z6mataddPfS_S_mmmmm_param_7
)
{
	.reg .pred 	%p<3>;
	.reg .b32 	%r<10>;
	.reg .b32 	%f<4>;
	.reg .b64 	%rd<34>;

	ld.param.u64 	%rd8, [_Z6mataddPfS_S_mmmmm_param_0];
	ld.param.u64 	%rd9, [_Z6mataddPfS_S_mmmmm_param_1];
	ld.param.u64 	%rd10, [_Z6mataddPfS_S_mmmmm_param_2];
	ld.param.u64 	%rd11, [_Z6mataddPfS_S_mmmmm_param_3];
	ld.param.u64 	%rd12, [_Z6mataddPfS_S_mmmmm_param_4];
	ld.param.u64 	%rd13, [_Z6mataddPfS_S_mmmmm_param_5];
	ld.param.u64 	%rd15, [_Z6mataddPfS_S_mmmmm_param_6];
	ld.param.u64 	%rd14, [_Z6mataddPfS_S_mmmmm_param_7];
	mov.u32 	%r1, %ctaid.x;
	mov.u32 	%r2, %ntid.x;
	mov.u32 	%r3, %tid.x;
	mad.lo.s32 	%r4, %r1, %r2, %r3;
	cvt.s64.s32 	%rd1, %r4;
	mul.lo.s64 	%rd16, %rd14, %rd15;
	setp.le.u64 	%p1, %rd16, %rd1;
	@%p1 bra 	$L__BB1_5;
	or.b64  	%rd17, %rd1, %rd14;
	and.b64  	%rd18, %rd17, -4294967296;
	setp.ne.s64 	%p2, %rd18, 0;
	@%p2 bra 	$L__BB1_3;
	cvt.u32.u64 	%r5, %rd14;
	cvt.u32.u64 	%r6, %rd1;
	div.u32 	%r7, %r6, %r5;
	mul.lo.s32 	%r8, %r7, %r5;
	sub.s32 	%r9, %r6, %r8;
	cvt.u64.u32 	%rd32, %r7;
	cvt.u64.u32 	%rd33, %r9;
	bra.uni 	$L__BB1_4;
$L__BB1_3:
	div.u64 	%rd32, %rd1, %rd14;
	mul.lo.s64 	%rd19, %rd32, %rd14;
	sub.s64 	%rd33, %rd1, %rd19;
$L__BB1_4:
	cvt.s64.s32 	%rd20, %rd32;
	shl.b64 	%rd21, %rd33, 32;
	shr.s64 	%rd22, %rd21, 30;
	mad.lo.s64 	%rd23, %rd20, %rd13, %rd22;
	cvta.to.global.u64 	%rd24, %rd10;
	add.s64 	%rd25, %rd24, %rd23;
	mad.lo.s64 	%rd26, %rd20, %rd11, %rd22;
	cvta.to.global.u64 	%rd27, %rd8;
	add.s64 	%rd28, %rd27, %rd26;
	mad.lo.s64 	%rd29, %rd20, %rd12, %rd22;
	cvta.to.global.u64 	%rd30, %rd9;
	add.s64 	%rd31, %rd30, %rd29;
	ld.global.f32 	%f1, [%rd28];
	ld.global.f32 	%f2, [%rd31];
	add.f32 	%f3, %f1, %f2;
	st.global.f32 	[%rd25], %f3;
$L__BB1_5:
	ret;

}
	// .globl	_Z9leakyreluPfS_fmmmm
.visible .entry _Z9leakyreluPfS_fmmmm(
	.param .u64 .ptr .align 1 _Z9leakyreluPfS_fmmmm_param_0,
	.param .u64 .ptr .align 1 _Z9leakyreluPfS_fmmmm_param_1,
	.param .f32 _Z9leakyreluPfS_fmmmm_param_2,
	.param .u64 _Z9leakyreluPfS_fmmmm_param_3,
	.param .u64 _Z9leakyreluPfS_fmmmm_param_4,
	.param .u64 _Z9leakyreluPfS_fmmmm_param_5,
	.param .u64 _Z9leakyreluPfS_fmmmm_param_6
)
{
	.reg .pred 	%p<4>;
	.reg .b32 	%r<10>;
	.reg .b32 	%f<5>;
	.reg .b64 	%rd<29>;

	ld.param.u64 	%rd8, [_Z9leakyreluPfS_fmmmm_param_0];
	ld.param.u64 	%rd9, [_Z9leakyreluPfS_fmmmm_param_1];
	ld.param.f32 	%f1, [_Z9leakyreluPfS_fmmmm_param_2];
	ld.param.u64 	%rd10, [_Z9leakyreluPfS_fmmmm_param_3];
	ld.param.u64 	%rd11, [_Z9leakyreluPfS_fmmmm_param_4];
	ld.param.u64 	%rd13, [_Z9leakyreluPfS_fmmmm_param_5];
	ld.param.u64 	%rd12, [_Z9leakyreluPfS_fmmmm_param_6];
	mov.u32 	%r1, %ctaid.x;
	mov.u32 	%r2, %ntid.x;
	mov.u32 	%r3, %tid.x;
	mad.lo.s32 	%r4, %r1, %r2, %r3;
	cvt.s64.s32 	%rd1, %r4;
	mul.lo.s64 	%rd14, %rd12, %rd13;
	setp.le.u64 	%p1, %rd14, %rd1;
	@%p1 bra 	$L__BB2_5;
	or.b64  	%rd15, %rd1, %rd12;
	and.b64  	%rd16, %rd15, -4294967296;
	setp.ne.s64 	%p2, %rd16, 0;
	@%p2 bra 	$L__BB2_3;
	cvt.u32.u64 	%r5, %rd12;
	cvt.u32.u64 	%r6, %rd1;
	div.u32 	%r7, %r6, %r5;
	mul.lo.s32 	%r8, %r7, %r5;
	sub.s32 	%r9, %r6, %r8;
	cvt.u64.u32 	%rd27, %r7;
	cvt.u64.u32 	%rd28, %r9;
	bra.uni 	$L__BB2_4;
$L__BB2_3:
	div.u64 	%rd27, %rd1, %rd12;
	mul.lo.s64 	%rd17, %rd27, %rd12;
	sub.s64 	%rd28, %rd1, %rd17;
$L__BB2_4:
	cvt.s64.s32 	%rd18, %rd27;
	shl.b64 	%rd19, %rd28, 32;
	shr.s64 	%rd20, %rd19, 30;
	mad.lo.s64 	%rd21, %rd18, %rd10, %rd20;
	cvta.to.global.u64 	%rd22, %rd8;
	add.s64 	%rd23, %rd22, %rd21;
	mad.lo.s64 	%rd24, %rd18, %rd11, %rd20;
	cvta.to.global.u64 	%rd25, %rd9;
	add.s64 	%rd26, %rd25, %rd24;
	ld.global.f32 	%f2, [%rd23];
	setp.gt.f32 	%p3, %f2, 0f00000000;
	mul.f32 	%f3, %f1, %f2;
	selp.f32 	%f4, %f2, %f3, %p3;
	st.global.f32 	[%rd26], %f4;
$L__BB2_5:
	ret;

}
	// .globl	_Z3maxPfS_mmm
.visible .entry _Z3maxPfS_mmm(
	.param .u64 .ptr .align 1 _Z3maxPfS_mmm_param_0,
	.param .u64 .ptr .align 1 _Z3maxPfS_mmm_param_1,
	.param .u64 _Z3maxPfS_mmm_param_2,
	.param .u64 _Z3maxPfS_mmm_param_3,
	.param .u64 _Z3maxPfS_mmm_param_4
)
{
	.reg .pred 	%p<21>;
	.reg .b32 	%r<6>;
	.reg .b32 	%f<20>;
	.reg .b64 	%rd<46>;

	ld.param.u64 	%rd19, [_Z3maxPfS_mmm_param_0];
	ld.param.u64 	%rd20, [_Z3maxPfS_mmm_param_1];
	ld.param.u64 	%rd16, [_Z3maxPfS_mmm_param_2];
	ld.param.u64 	%rd17, [_Z3maxPfS_mmm_param_3];
	ld.param.u64 	%rd18, [_Z3maxPfS_mmm_param_4];
	cvta.to.global.u64 	%rd1, %rd19;
	cvta.to.global.u64 	%rd2, %rd20;
	mov.u32 	%r1, %ctaid.x;
	mov.u32 	%r2, %ntid.x;
	mul.lo.s32 	%r3, %r1, %r2;
	mov.u32 	%r4, %tid.x;
	neg.s32 	%r5, %r4;
	setp.ne.s32 	%p1, %r3, %r5;
	setp.eq.s64 	%p2, %rd17, 0;
	setp.eq.s64 	%p3, %rd18, 0;
	or.pred  	%p4, %p2, %p3;
	or.pred  	%p5, %p4, %p1;
	@%p5 bra 	$L__BB3_25;
	and.b64  	%rd3, %rd18, 3;
	and.b64  	%rd4, %rd18, -4;
	neg.s64 	%rd5, %rd4;
	add.s64 	%rd6, %rd1, 8;
	mov.b64 	%rd42, 0;
$L__BB3_2:
	setp.lt.u64 	%p6, %rd18, 4;
	mul.lo.s64 	%rd8, %rd42, %rd16;
	mov.b64 	%rd45, 0;
	@%p6 bra 	$L__BB3_14;
	add.s64 	%rd43, %rd6, %rd8;
	mov.b64 	%rd44, 0;
$L__BB3_4:
	and.b64  	%rd24, %rd44, 4294967292;
	or.b64  	%rd25, %rd24, %rd42;
	setp.eq.s64 	%p7, %rd25, 0;
	ld.global.f32 	%f1, [%rd43+-8];
	@%p7 bra 	$L__BB3_6;
	ld.global.f32 	%f16, [%rd2];
	setp.geu.f32 	%p8, %f16, %f1;
	@%p8 bra 	$L__BB3_7;
$L__BB3_6:
	st.global.f32 	[%rd2], %f1;
	mov.f32 	%f16, %f1;
$L__BB3_7:
	ld.global.f32 	%f4, [%rd43+-4];
	setp.geu.f32 	%p9, %f16, %f4;
	@%p9 bra 	$L__BB3_9;
	st.global.f32 	[%rd2], %f4;
	mov.f32 	%f16, %f4;
$L__BB3_9:
	ld.global.f32 	%f6, [%rd43];
	setp.geu.f32 	%p10, %f16, %f6;
	@%p10 bra 	$L__BB3_11;
	st.global.f32 	[%rd2], %f6;
	mov.f32 	%f16, %f6;
$L__BB3_11:
	ld.global.f32 	%f8, [%rd43+4];
	setp.geu.f32 	%p11, %f16, %f8;
	@%p11 bra 	$L__BB3_13;
	st.global.f32 	[%rd2], %f8;
$L__BB3_13:
	add.s64 	%rd44, %rd44, 4;
	add.s64 	%rd26, %rd5, %rd44;
	add.s64 	%rd43, %rd43, 16;
	setp.ne.s64 	%p12, %rd26, 0;
	mov.u64 	%rd45, %rd4;
	@%p12 bra 	$L__BB3_4;
$L__BB3_14:
	setp.eq.s64 	%p13, %rd3, 0;
	@%p13 bra 	$L__BB3_24;
	shl.b64 	%rd27, %rd45, 2;
	add.s64 	%rd28, %rd27, %rd8;
	add.s64 	%rd29, %rd1, %rd28;
	and.b64  	%rd30, %rd45, 4294967295;
	or.b64  	%rd31, %rd30, %rd42;
	setp.eq.s64 	%p14, %rd31, 0;
	ld.global.f32 	%f9, [%rd29];
	@%p14 bra 	$L__BB3_17;
	ld.global.f32 	%f19, [%rd2];
	setp.geu.f32 	%p15, %f19, %f9;
	@%p15 bra 	$L__BB3_18;
$L__BB3_17:
	st.global.f32 	[%rd2], %f9;
	mov.f32 	%f19, %f9;
$L__BB3_18:
	setp.eq.s64 	%p16, %rd3, 1;
	@%p16 bra 	$L__BB3_24;
	add.s64 	%rd33, %rd27, 4;
	and.b64  	%rd34, %rd33, 17179869180;
	add.s64 	%rd35, %rd34, %rd8;
	add.s64 	%rd36, %rd1, %rd35;
	ld.global.f32 	%f12, [%rd36];
	setp.geu.f32 	%p17, %f19, %f12;
	@%p17 bra 	$L__BB3_21;
	st.global.f32 	[%rd2], %f12;
	mov.f32 	%f19, %f12;
$L__BB3_21:
	setp.eq.s64 	%p18, %rd3, 2;
	@%p18 bra 	$L__BB3_24;
	add.s64 	%rd38, %rd27, 8;
	and.b64  	%rd39, %rd38, 17179869180;
	add.s64 	%rd40, %rd39, %rd8;
	add.s64 	%rd41, %rd1, %rd40;
	ld.global.f32 	%f14, [%rd41];
	setp.geu.f32 	%p19, %f19, %f14;
	@%p19 bra 	$L__BB3_24;
	st.global.f32 	[%rd2], %f14;
$L__BB3_24:
	add.s64 	%rd42, %rd42, 1;
	setp.gt.u64 	%p20, %rd17, %rd42;
	@%p20 bra 	$L__BB3_2;
$L__BB3_25:
	ret;

}
	// .globl	_Z6expsumPfS_S_mmm
.visible .entry _Z6expsumPfS_S_mmm(
	.param .u64 .ptr .align 1 _Z6expsumPfS_S_mmm_param_0,
	.param .u64 .ptr .align 1 _Z6expsumPfS_S_mmm_param_1,
	.param .u64 .ptr .align 1 _Z6expsumPfS_S_mmm_param_2,
	.param .u64 _Z6expsumPfS_S_mmm_param_3,
	.param .u64 _Z6expsumPfS_S_mmm_param_4,
	.param .u64 _Z6expsumPfS_S_mmm_param_5
)
{
	.reg .pred 	%p<3>;
	.reg .b32 	%r<12>;
	.reg .b32 	%f<17>;
	.reg .b64 	%rd<28>;

	ld.param.u64 	%rd8, [_Z6expsumPfS_S_mmm_param_0];
	ld.param.u64 	%rd9, [_Z6expsumPfS_S_mmm_param_1];
	ld.param.u64 	%rd10, [_Z6expsumPfS_S_mmm_param_2];
	ld.param.u64 	%rd11, [_Z6expsumPfS_S_mmm_param_3];
	ld.param.u64 	%rd13, [_Z6expsumPfS_S_mmm_param_4];
	ld.param.u64 	%rd12, [_Z6expsumPfS_S_mmm_param_5];
	mov.u32 	%r1, %ctaid.x;
	mov.u32 	%r2, %ntid.x;
	mov.u32 	%r3, %tid.x;
	mad.lo.s32 	%r4, %r1, %r2, %r3;
	cvt.s64.s32 	%rd1, %r4;
	mul.lo.s64 	%rd14, %rd12, %rd13;
	setp.le.u64 	%p1, %rd14, %rd1;
	@%p1 bra 	$L__BB4_5;
	or.b64  	%rd15, %rd1, %rd12;
	and.b64  	%rd16, %rd15, -4294967296;
	setp.ne.s64 	%p2, %rd16, 0;
	@%p2 bra 	$L__BB4_3;
	cvt.u32.u64 	%r5, %rd12;
	cvt.u32.u64 	%r6, %rd1;
	div.u32 	%r7, %r6, %r5;
	mul.lo.s32 	%r8, %r7, %r5;
	sub.s32 	%r9, %r6, %r8;
	cvt.u64.u32 	%rd26, %r7;
	cvt.u64.u32 	%rd27, %r9;
	bra.uni 	$L__BB4_4;
$L__BB4_3:
	div.u64 	%rd26, %rd1, %rd12;
	mul.lo.s64 	%rd17, %rd26, %rd12;
	sub.s64 	%rd27, %rd1, %rd17;
$L__BB4_4:
	cvt.s64.s32 	%rd18, %rd26;
	shl.b64 	%rd19, %rd27, 32;
	shr.s64 	%rd20, %rd19, 30;
	mad.lo.s64 	%rd21, %rd18, %rd11, %rd20;
	cvta.to.global.u64 	%rd22, %rd8;
	add.s64 	%rd23, %rd22, %rd21;
	ld.global.f32 	%f1, [%rd23];
	cvta.to.global.u64 	%rd24, %rd10;
	ld.global.f32 	%f2, [%rd24];
	sub.f32 	%f3, %f1, %f2;
	fma.rn.f32 	%f4, %f3, 0f3BBB989D, 0f3F000000;
	cvt.sat.f32.f32 	%f5, %f4;
	mov.f32 	%f6, 0f4B400001;
	mov.f32 	%f7, 0f437C0000;
	fma.rm.f32 	%f8, %f5, %f7, %f6;
	add.f32 	%f9, %f8, 0fCB40007F;
	neg.f32 	%f10, %f9;
	fma.rn.f32 	%f11, %f3, 0f3FB8AA3B, %f10;
	fma.rn.f32 	%f12, %f3, 0f32A57060, %f11;
	mov.b32 	%r10, %f8;
	shl.b32 	%r11, %r10, 23;
	mov.b32 	%f13, %r11;
	ex2.approx.ftz.f32 	%f14, %f12;
	mul.f32 	%f15, %f14, %f13;
	cvta.to.global.u64 	%rd25, %rd9;
	atom.global.add.f32 	%f16, [%rd25], %f15;
$L__BB4_5:
	ret;

}
	// .globl	_Z7softmaxPfS_S_S_mmmm
.visible .entry _Z7softmaxPfS_S_S_mmmm(
	.param .u64 .ptr .align 1 _Z7softmaxPfS_S_S_mmmm_param_0,
	.param .u64 .ptr .align 1 _Z7softmaxPfS_S_S_mmmm_param_1,
	.param .u64 .ptr .align 1 _Z7softmaxPfS_S_S_mmmm_param_2,
	.param .u64 .ptr .align 1 _Z7softmaxPfS_S_S_mmmm_param_3,
	.param .u64 _Z7softmaxPfS_S_S_mmmm_param_4,
	.param .u64 _Z7softmaxPfS_S_S_mmmm_param_5,
	.param .u64 _Z7softmaxPfS_S_S_mmmm_param_6,
	.param .u64 _Z7softmaxPfS_S_S_mmmm_param_7
)
{
	.reg .pred 	%p<3>;
	.reg .b32 	%r<12>;
	.reg .b32 	%f<18>;
	.reg .b64 	%rd<33>;

	ld.param.u64 	%rd8, [_Z7softmaxPfS_S_S_mmmm_param_0];
	ld.param.u64 	%rd9, [_Z7softmaxPfS_S_S_mmmm_param_1];
	ld.param.u64 	%rd10, [_Z7softmaxPfS_S_S_mmmm_param_2];
	ld.param.u64 	%rd11, [_Z7softmaxPfS_S_S_mmmm_param_3];
	ld.param.u64 	%rd12, [_Z7softmaxPfS_S_S_mmmm_param_4];
	ld.param.u64 	%rd13, [_Z7softmaxPfS_S_S_mmmm_param_5];
	ld.param.u64 	%rd15, [_Z7softmaxPfS_S_S_mmmm_param_6];
	ld.param.u64 	%rd14, [_Z7softmaxPfS_S_S_mmmm_param_7];
	mov.u32 	%r1, %ctaid.x;
	mov.u32 	%r2, %ntid.x;
	mov.u32 	%r3, %tid.x;
	mad.lo.s32 	%r4, %r1, %r2, %r3;
	cvt.s64.s32 	%rd1, %r4;
	mul.lo.s64 	%rd16, %rd14, %rd15;
	setp.le.u64 	%p1, %rd16, %rd1;
	@%p1 bra 	$L__BB5_5;
	or.b64  	%rd17, %rd1, %rd14;
	and.b64  	%rd18, %rd17, -4294967296;
	setp.ne.s64 	%p2, %rd18, 0;
	@%p2 bra 	$L__BB5_3;
	cvt.u32.u64 	%r5, %rd14;
	cvt.u32.u64 	%r6, %rd1;
	div.u32 	%r7, %r6, %r5;
	mul.lo.s32 	%r8, %r7, %r5;
	sub.s32 	%r9, %r6, %r8;
	cvt.u64.u32 	%rd31, %r7;
	cvt.u64.u32 	%rd32, %r9;
	bra.uni 	$L__BB5_4;
$L__BB5_3:
	div.u64 	%rd31, %rd1, %rd14;
	mul.lo.s64 	%rd19, %rd31, %rd14;
	sub.s64 	%rd32, %rd1, %rd19;
$L__BB5_4:
	cvt.s64.s32 	%rd20, %rd31;
	shl.b64 	%rd21, %rd32, 32;
	shr.s64 	%rd22, %rd21, 30;
	mad.lo.s64 	%rd23, %rd20, %rd12, %rd22;
	cvta.to.global.u64 	%rd24, %rd8;
	add.s64 	%rd25, %rd24, %rd23;
	mad.lo.s64 	%rd26, %rd20, %rd13, %rd22;
	cvta.to.global.u64 	%rd27, %rd9;
	add.s64 	%rd28, %rd27, %rd26;
	ld.global.f32 	%f1, [%rd25];
	cvta.to.global.u64 	%rd29, %rd11;
	ld.global.f32 	%f2, [%rd29];
	sub.f32 	%f3, %f1, %f2;
	fma.rn.f32 	%f4, %f3, 0f3BBB989D, 0f3F000000;
	cvt.sat.f32.f32 	%f5, %f4;
	mov.f32 	%f6, 0f4B400001;
	mov.f32 	%f7, 0f437C0000;
	fma.rm.f32 	%f8, %f5, %f7, %f6;
	add.f32 	%f9, %f8, 0fCB40007F;
	neg.f32 	%f10, %f9;
	fma.rn.f32 	%f11, %f3, 0f3FB8AA3B, %f10;
	fma.rn.f32 	%f12, %f3, 0f32A57060, %f11;
	mov.b32 	%r10, %f8;
	shl.b32 	%r11, %r10, 23;
	mov.b32 	%f13, %r11;
	ex2.approx.ftz.f32 	%f14, %f12;
	mul.f32 	%f15, %f14, %f13;
	cvta.to.global.u64 	%rd30, %rd10;
	ld.global.f32 	%f16, [%rd30];
	div.rn.f32 	%f17, %f15, %f16;
	st.global.f32 	[%rd28], %f17;
$L__BB5_5:
	ret;

}


// ===== COMPILED SASS (sm_100) =====

	.target	sm_100

	.elftype	@"ET_EXEC"


//--------------------- .note.nv.tkinfo           --------------------------
	.section	.note.nv.tkinfo,"",@"SHT_NOTE"
	.sectionflags	@"SHF_NOTE_NV_TKINFO"
	.tkinfo
        /*0018*/ 	.word	0x00000002
        /*0030*/ 	.string	""
        /*0030*/ 	.string	"ptxas"
        /*0030*/ 	.string	"Cuda compilation tools, release 13.0, V13.0.88"
        /*0030*/ 	.string	"Build cuda_13.0.r13.0/compiler.36424714_0"
        /*0030*/ 	.string	"-arch sm_100 -m 64 "



//--------------------- .note.nv.cuinfo           --------------------------
	.section	.note.nv.cuinfo,"",@"SHT_NOTE"
	.sectionflags	@"SHF_NOTE_NV_CUINFO"
        /*0018*/ 	.short	0x0002
        /*001a*/ 	.short	0x0064
        /*001c*/ 	.short	0x0082
	.zero		2


//--------------------- .nv.info                  --------------------------
	.section	.nv.info,"",@"SHT_CUDA_INFO"
	.align	4


	//----- nvinfo : EIATTR_REGCOUNT
	.align		4
        /*0000*/ 	.byte	0x04, 0x2f
        /*0002*/ 	.short	(.L_1 - .L_0)
	.align		4
.L_0:
        /*0004*/ 	.word	index@(_Z6matmulPfS_S_mmmmmmm)
        /*0008*/ 	.word	0x00000020


	//----- nvinfo : EIATTR_FRAME_SIZE
	.align		4
.L_1:
        /*000c*/ 	.byte	0x04, 0x11
        /*000e*/ 	.short	(.L_3 - .L_2)
	.align		4
.L_2:
        /*0010*/ 	.word	index@($__internal_5_$__cuda_sm20_div_u64)
        /*0014*/ 	.word	0x00000000


	//----- nvinfo : EIATTR_FRAME_SIZE
	.align		4
.L_3:
        /*0018*/ 	.byte	0x04, 0x11
        /*001a*/ 	.short	(.L_5 - .L_4)
	.align		4
.L_4:
        /*001c*/ 	.word	index@(_Z6matmulPfS_S_mmmmmmm)
        /*0020*/ 	.word	0x00000000


	//----- nvinfo : EIATTR_REGCOUNT
	.align		4
.L_5:
        /*0024*/ 	.byte	0x04, 0x2f
        /*0026*/ 	.short	(.L_7 - .L_6)
	.align		4
.L_6:
        /*0028*/ 	.word	index@(_Z6mataddPfS_S_mmmmm)
        /*002c*/ 	.word	0x00000012


	//----- nvinfo : EIATTR_FRAME_SIZE
	.align		4
.L_7:
        /*0030*/ 	.byte	0x04, 0x11
        /*0032*/ 	.short	(.L_9 - .L_8)
	.align		4
.L_8:
        /*0034*/ 	.word	index@($__internal_4_$__cuda_sm20_div_u64)
        /*0038*/ 	.word	0x00000000


	//----- nvinfo : EIATTR_FRAME_SIZE
	.align		4
.L_9:
        /*003c*/ 	.byte	0x04, 0x11
        /*003e*/ 	.short	(.L_11 - .L_10)
	.align		4
.L_10:
        /*0040*/ 	.word	index@(_Z6mataddPfS_S_mmmmm)
        /*0044*/ 	.word	0x00000000


	//----- nvinfo : EIATTR_REGCOUNT
	.align		4
.L_11:
        /*0048*/ 	.byte	0x04, 0x2f
        /*004a*/ 	.short	(.L_13 - .L_12)
	.align		4
.L_12:
        /*004c*/ 	.word	index@(_Z9leakyreluPfS_fmmmm)
        /*0050*/ 	.word	0x00000012


	//----- nvinfo : EIATTR_FRAME_SIZE
	.align		4
.L_13:
        /*0054*/ 	.byte	0x04, 0x11
        /*0056*/ 	.short	(.L_15 - .L_14)
	.align		4
.L_14:
        /*0058*/ 	.word	index@($__internal_3_$__cuda_sm20_div_u64)
        /*005c*/ 	.word	0x00000000


	//----- nvinfo : EIATTR_FRAME_SIZE
	.align		4
.L_15:
        /*0060*/ 	.byte	0x04, 0x11
        /*0062*/ 	.short	(.L_17 - .L_16)
	.align		4
.L_16:
        /*0064*/ 	.word	index@(_Z9leakyreluPfS_fmmmm)
        /*0068*/ 	.word	0x00000000


	//----- nvinfo : EIATTR_REGCOUNT
	.align		4
.L_17:
        /*006c*/ 	.byte	0x04, 0x2f
        /*006e*/ 	.short	(.L_19 - .L_18)
	.align		4
.L_18:
        /*0070*/ 	.word	index@(_Z3maxPfS_mmm)
        /*0074*/ 	.word	0x0000000e


	//----- nvinfo : EIATTR_FRAME_SIZE
	.align		4
.L_19:
        /*0078*/ 	.byte	0x04, 0x11
        /*007a*/ 	.short	(.L_21 - .L_20)
	.align		4
.L_20:
        /*007c*/ 	.word	index@(_Z3maxPfS_mmm)
        /*0080*/ 	.word	0x00000000


	//----- nvinfo : EIATTR_REGCOUNT
	.align		4
.L_21:
        /*0084*/ 	.byte	0x04, 0x2f
        /*0086*/ 	.short	(.L_23 - .L_22)
	.align		4
.L_22:
        /*0088*/ 	.word	index@(_Z6expsumPfS_S_mmm)
        /*008c*/ 	.word	0x00000012


	//----- nvinfo : EIATTR_FRAME_SIZE
	.align		4
.L_23:
        /*0090*/ 	.byte	0x04, 0x11
        /*0092*/ 	.short	(.L_25 - .L_24)
	.align		4
.L_24:
        /*0094*/ 	.word	index@($__internal_2_$__cuda_sm20_div_u64)
        /*0098*/ 	.word	0x00000000


	//----- nvinfo : EIATTR_FRAME_SIZE
	.align		4
.L_25:
        /*009c*/ 	.byte	0x04, 0x11
        /*009e*/ 	.short	(.L_27 - .L_26)
	.align		4
.L_26:
        /*00a0*/ 	.word	index@(_Z6expsumPfS_S_mmm)
        /*00a4*/ 	.word	0x00000000


	//----- nvinfo : EIATTR_REGCOUNT
	.align		4
.L_27:
        /*00a8*/ 	.byte	0x04, 0x2f
        /*00aa*/ 	.short	(.L_29 - .L_28)
	.align		4
.L_28:
        /*00ac*/ 	.word	index@(_Z7softmaxPfS_S_S_mmmm)
        /*00b0*/ 	.word	0x00000012


	//----- nvinfo : EIATTR_FRAME_SIZE
	.align		4
.L_29:
        /*00b4*/ 	.byte	0x04, 0x11
        /*00b6*/ 	.short	(.L_31 - .L_30)
	.align		4
.L_30:
        /*00b8*/ 	.word	index@($__internal_1_$__cuda_sm3x_div_rn_noftz_f32_slowpath)
        /*00bc*/ 	.word	0x00000000


	//----- nvinfo : EIATTR_FRAME_SIZE
	.align		4
.L_31:
        /*00c0*/ 	.byte	0x04, 0x11
        /*00c2*/ 	.short	(.L_33 - .L_32)
	.align		4
.L_32:
        /*00c4*/ 	.word	index@($__internal_0_$__cuda_sm20_div_u64)
        /*00c8*/ 	.word	0x00000000


	//----- nvinfo : EIATTR_FRAME_SIZE
	.align		4
.L_33:
        /*00cc*/ 	.byte	0x04, 0x11
        /*00ce*/ 	.short	(.L_35 - .L_34)
	.align		4
.L_34:
        /*00d0*/ 	.word	index@(_Z7softmaxPfS_S_S_mmmm)
        /*00d4*/ 	.word	0x00000000


	//----- nvinfo : EIATTR_MIN_STACK_SIZE
	.align		4
.L_35:
        /*00d8*/ 	.byte	0x04, 0x12
        /*00da*/ 	.short	(.L_37 - .L_36)
	.align		4
.L_36:
        /*00dc*/ 	.word	index@(_Z7softmaxPfS_S_S_mmmm)
        /*00e0*/ 	.word	0x00000000


	//----- nvinfo : EIATTR_MIN_STACK_SIZE
	.align		4
.L_37:
        /*00e4*/ 	.byte	0x04, 0x12
        /*00e6*/ 	.short	(.L_39 - .L_38)
	.align		4
.L_38:
        /*00e8*/ 	.word	index@(_Z6expsumPfS_S_mmm)
        /*00ec*/ 	.word	0x00000000


	//----- nvinfo : EIATTR_MIN_STACK_SIZE
	.align		4
.L_39:
        /*00f0*/ 	.byte	0x04, 0x12
        /*00f2*/ 	.short	(.L_41 - .L_40)
	.align		4
.L_40:
        /*00f4*/ 	.word	index@(_Z3maxPfS_mmm)
        /*00f8*/ 	.word	0x00000000


	//----- nvinfo : EIATTR_MIN_STACK_SIZE
	.align		4
.L_41:
        /*00fc*/ 	.byte	0x04, 0x12
        /*00fe*/ 	.short	(.L_43 - .L_42)
	.align		4
.L_42:
        /*0100*/ 	.word	index@(_Z9leakyreluPfS_fmmmm)
        /*0104*/ 	.word	0x00000000


	//----- nvinfo : EIATTR_MIN_STACK_SIZE
	.align		4
.L_43:
        /*0108*/ 	.byte	0x04, 0x12
        /*010a*/ 	.short	(.L_45 - .L_44)
	.align		4
.L_44:
        /*010c*/ 	.word	index@(_Z6mataddPfS_S_mmmmm)
        /*0110*/ 	.word	0x00000000


	//----- nvinfo : EIATTR_MIN_STACK_SIZE
	.align		4
.L_45:
        /*0114*/ 	.byte	0x04, 0x12
        /*0116*/ 	.short	(.L_47 - .L_46)
	.align		4
.L_46:
        /*0118*/ 	.word	index@(_Z6matmulPfS_S_mmmmmmm)
        /*011c*/ 	.word	0x00000000
.L_47:


//--------------------- .nv.compat                --------------------------
	.section	.nv.compat,"",@"SHT_CUDA_COMPAT_INFO"
	.align	4
        /*0000*/ 	.byte	0x02, 0x09, 0x00, 0x00, 0x02, 0x02, 0x01, 0x00, 0x02, 0x05, 0x05, 0x00, 0x03, 0x07, 0x01, 0x01
        /*0010*/ 	.byte	0x02, 0x03, 0x00, 0x00, 0x02, 0x06, 0x01, 0x00, 0x04, 0x0b, 0x08, 0x00, 0x01, 0x00, 0x00, 0x00
        /*0020*/ 	.byte	0x00, 0x00, 0x00, 0x00


//--------------------- .nv.info._Z7softmaxPfS_S_S_mmmm --------------------------
	.section	.nv.info._Z7softmaxPfS_S_S_mmmm,"",@"SHT_CUDA_INFO"
	.sectionflags	@""
	.align	4


	//----- nvinfo : EIATTR_CUDA_API_VERSION
	.align		4
        /*0000*/ 	.byte	0x04, 0x37
        /*0002*/ 	.short	(.L_49 - .L_48)
.L_48:
        /*0004*/ 	.word	0x00000082


	//----- nvinfo : EIATTR_KPARAM_INFO
	.align		4
.L_49:
        /*0008*/ 	.byte	0x04, 0x17
        /*000a*/ 	.short	(.L_51 - .L_50)
.L_50:
        /*000c*/ 	.word	0x00000000
        /*0010*/ 	.short	0x0007
        /*0012*/ 	.short	0x0038
        /*0014*/ 	.byte	0x00, 0xf0, 0x21, 0x00


	//----- nvinfo : EIATTR_KPARAM_INFO
	.align		4
.L_51:
        /*0018*/ 	.byte	0x04, 0x17
        /*001a*/ 	.short	(.L_53 - .L_52)
.L_52:
        /*001c*/ 	.word	0x00000000
        /*0020*/ 	.short	0x0006
        /*0022*/ 	.short	0x0030
        /*0024*/ 	.byte	0x00, 0xf0, 0x21, 0x00


	//----- nvinfo : EIATTR_KPARAM_INFO
	.align		4
.L_53:
        /*0028*/ 	.byte	0x04, 0x17
        /*002a*/ 	.short	(.L_55 - .L_54)
.L_54:
        /*002c*/ 	.word	0x00000000
        /*0030*/ 	.short	0x0005
        /*0032*/ 	.short	0x0028
        /*0034*/ 	.byte	0x00, 0xf0, 0x21, 0x00


	//----- nvinfo : EIATTR_KPARAM_INFO
	.align		4
.L_55:
        /*0038*/ 	.byte	0x04, 0x17
        /*003a*/ 	.short	(.L_57 - .L_56)
.L_56:
        /*003c*/ 	.word	0x00000000
        /*0040*/ 	.short	0x0004
        /*0042*/ 	.short	0x0020
        /*0044*/ 	.byte	0x00, 0xf0, 0x21, 0x00


	//----- nvinfo : EIATTR_KPARAM_INFO
	.align		4
.L_57:
        /*0048*/ 	.byte	0x04, 0x17
        /*004a*/ 	.short	(.L_59 - .L_58)
.L_58:
        /*004c*/ 	.word	0x00000000
        /*0050*/ 	.short	0x0003
        /*0052*/ 	.short	0x0018
        /*0054*/ 	.byte	0x00, 0xf5, 0x21, 0x00


	//----- nvinfo : EIATTR_KPARAM_INFO
	.align		4
.L_59:
        /*0058*/ 	.byte	0x04, 0x17
        /*005a*/ 	.short	(.L_61 - .L_60)
.L_60:
        /*005c*/ 	.word	0x00000000
        /*0060*/ 	.short	0x0002
        /*0062*/ 	.short	0x0010
        /*0064*/ 	.byte	0x00, 0xf5, 0x21, 0x00


	//----- nvinfo : EIATTR_KPARAM_INFO
	.align		4
.L_61:
        /*0068*/ 	.byte	0x04, 0x17
        /*006a*/ 	.short	(.L_63 - .L_62)
.L_62:
        /*006c*/ 	.word	0x00000000
        /*0070*/ 	.short	0x0001
        /*0072*/ 	.short	0x0008
        /*0074*/ 	.byte	0x00, 0xf5, 0x21, 0x00


	//----- nvinfo : EIATTR_KPARAM_INFO
	.align		4
.L_63:
        /*0078*/ 	.byte	0x04, 0x17
        /*007a*/ 	.short	(.L_65 - .L_64)
.L_64:
        /*007c*/ 	.word	0x00000000
        /*0080*/ 	.short	0x0000
        /*0082*/ 	.short	0x0000
        /*0084*/ 	.byte	0x00, 0xf5, 0x21, 0x00


	//----- nvinfo : EIATTR_SPARSE_MMA_MASK
	.align		4
.L_65:
        /*0088*/ 	.byte	0x03, 0x50
        /*008a*/ 	.short	0x0000


	//----- nvinfo : EIATTR_MAXREG_COUNT
	.align		4
        /*008c*/ 	.byte	0x03, 0x1b
        /*008e*/ 	.short	0x00ff


	//----- nvinfo : EIATTR_MERCURY_ISA_VERSION
	.align		4
        /*0090*/ 	.byte	0x03, 0x5f
        /*0092*/ 	.short	0x0101


	//----- nvinfo : EIATTR_VRC_CTA_INIT_COUNT
	.align		4
        /*0094*/ 	.byte	0x02, 0x4a
	.zero		1
	.zero		1


	//----- nvinfo : EIATTR_EXIT_INSTR_OFFSETS
	.align		4
        /*0098*/ 	.byte	0x04, 0x1c
        /*009a*/ 	.short	(.L_67 - .L_66)


	//   ....[0]....
.L_66:
        /*009c*/ 	.word	0x000000e0


	//   ....[1]....
        /*00a0*/ 	.word	0x000005d0


	//----- nvinfo : EIATTR_CRS_STACK_SIZE
	.align		4
.L_67:
        /*00a4*/ 	.byte	0x04, 0x1e
        /*00a6*/ 	.short	(.L_69 - .L_68)
.L_68:
        /*00a8*/ 	.word	0x00000000


	//----- nvinfo : EIATTR_CBANK_PARAM_SIZE
	.align		4
.L_69:
        /*00ac*/ 	.byte	0x03, 0x19
        /*00ae*/ 	.short	0x0040


	//----- nvinfo : EIATTR_PARAM_CBANK
	.align		4
        /*00b0*/ 	.byte	0x04, 0x0a
        /*00b2*/ 	.short	(.L_71 - .L_70)
	.align		4
.L_70:
        /*00b4*/ 	.word	index@(.nv.constant0._Z7softmaxPfS_S_S_mmmm)
        /*00b8*/ 	.short	0x0380
        /*00ba*/ 	.short	0x0040


	//----- nvinfo : EIATTR_SW_WAR
	.align		4
.L_71:
        /*00bc*/ 	.byte	0x04, 0x36
        /*00be*/ 	.short	(.L_73 - .L_72)
.L_72:
        /*00c0*/ 	.word	0x00000008
.L_73:


//--------------------- .nv.info._Z6expsumPfS_S_mmm --------------------------
	.section	.nv.info._Z6expsumPfS_S_mmm,"",@"SHT_CUDA_INFO"
	.sectionflags	@""
	.align	4


	//----- nvinfo : EIATTR_CUDA_API_VERSION
	.align		4
        /*0000*/ 	.byte	0x04, 0x37
        /*0002*/ 	.short	(.L_75 - .L_74)
.L_74:
        /*0004*/ 	.word	0x00000082


	//----- nvinfo : EIATTR_KPARAM_INFO
	.align		4
.L_75:
        /*0008*/ 	.byte	0x04, 0x17
        /*000a*/ 	.short	(.L_77 - .L_76)
.L_76:
        /*000c*/ 	.word	0x00000000
        /*0010*/ 	.short	0x0005
        /*0012*/ 	.short	0x0028
        /*0014*/ 	.byte	0x00, 0xf0, 0x21, 0x00


	//----- nvinfo : EIATTR_KPARAM_INFO
	.align		4
.L_77:
        /*0018*/ 	.byte	0x04, 0x17
        /*001a*/ 	.short	(.L_79 - .L_78)
.L_78:
        /*001c*/ 	.word	0x00000000
        /*0020*/ 	.short	0x0004
        /*0022*/ 	.short	0x0020
        /*0024*/ 	.byte	0x00, 0xf0, 0x21, 0x00


	//----- nvinfo : EIATTR_KPARAM_INFO
	.align		4
.L_79:
        /*0028*/ 	.byte	0x04, 0x17
        /*002a*/ 	.short	(.L_81 - .L_80)
.L_80:
        /*002c*/ 	.word	0x00000000
        /*0030*/ 	.short	0x0003
        /*0032*/ 	.short	0x0018
        /*0034*/ 	.byte	0x00, 0xf0, 0x21, 0x00


	//----- nvinfo : EIATTR_KPARAM_INFO
	.align		4
.L_81:
        /*0038*/ 	.byte	0x04, 0x17
        /*003a*/ 	.short	(.L_83 - .L_82)
.L_82:
        /*003c*/ 	.word	0x00000000
        /*0040*/ 	.short	0x0002
        /*0042*/ 	.short	0x0010
        /*0044*/ 	.byte	0x00, 0xf5, 0x21, 0x00


	//----- nvinfo : EIATTR_KPARAM_INFO
	.align		4
.L_83:
        /*0048*/ 	.byte	0x04, 0x17
        /*004a*/ 	.short	(.L_85 - .L_84)
.L_84:
        /*004c*/ 	.word	0x00000000
        /*0050*/ 	.short	0x0001
        /*0052*/ 	.short	0x0008
        /*0054*/ 	.byte	0x00, 0xf5, 0x21, 0x00


	//----- nvinfo : EIATTR_KPARAM_INFO
	.align		4
.L_85:
        /*0058*/ 	.byte	0x04, 0x17
        /*005a*/ 	.short	(.L_87 - .L_86)
.L_86:
        /*005c*/ 	.word	0x00000000
        /*0060*/ 	.short	0x0000
        /*0062*/ 	.short	0x0000
        /*0064*/ 	.byte	0x00, 0xf5, 0x21, 0x00


	//----- nvinfo : EIATTR_SPARSE_MMA_MASK
	.align		4
.L_87:
        /*0068*/ 	.byte	0x03, 0x50
        /*006a*/ 	.short	0x0000


	//----- nvinfo : EIATTR_MAXREG_COUNT
	.align		4
        /*006c*/ 	.byte	0x03, 0x1b
        /*006e*/ 	.short	0x00ff


	//----- nvinfo : EIATTR_MERCURY_ISA_VERSION
	.align		4
        /*0070*/ 	.byte	0x03, 0x5f
        /*0072*/ 	.short	0x0101


	//----- nvinfo : EIATTR_VRC_CTA_INIT_COUNT
	.align		4
        /*0074*/ 	.byte	0x02, 0x4a
	.zero		1
	.zero		1


	//----- nvinfo : EIATTR_EXIT_INSTR_OFFSETS
	.align		4
        /*0078*/ 	.byte	0x04, 0x1c
        /*007a*/ 	.short	(.L_89 - .L_88)


	//   ....[0]....
.L_88:
        /*007c*/ 	.word	0x000000e0


	//   ....[1]....
        /*0080*/ 	.word	0x000004a0


	//----- nvinfo : EIATTR_CRS_STACK_SIZE
	.align		4
.L_89:
        /*0084*/ 	.byte	0x04, 0x1e
        /*0086*/ 	.short	(.L_91 - .L_90)
.L_90:
        /*0088*/ 	.word	0x00000000


	//----- nvinfo : EIATTR_CBANK_PARAM_SIZE
	.align		4
.L_91:
        /*008c*/ 	.byte	0x03, 0x19
        /*008e*/ 	.short	0x0030


	//----- nvinfo : EIATTR_PARAM_CBANK
	.align		4
        /*0090*/ 	.byte	0x04, 0x0a
        /*0092*/ 	.short	(.L_93 - .L_92)
	.align		4
.L_92:
        /*0094*/ 	.word	index@(.nv.constant0._Z6expsumPfS_S_mmm)
        /*0098*/ 	.short	0x0380
        /*009a*/ 	.short	0x0030


	//----- nvinfo : EIATTR_SW_WAR
	.align		4
.L_93:
        /*009c*/ 	.byte	0x04, 0x36
        /*009e*/ 	.short	(.L_95 - .L_94)
.L_94:
        /*00a0*/ 	.word	0x00000008
.L_95:


//--------------------- .nv.info._Z3maxPfS_mmm    --------------------------
	.section	.nv.info._Z3maxPfS_mmm,"",@"SHT_CUDA_INFO"
	.sectionflags	@""
	.align	4


	//----- nvinfo : EIATTR_CUDA_API_VERSION
	.align		4
        /*0000*/ 	.byte	0x04, 0x37
        /*0002*/ 	.short	(.L_97 - .L_96)
.L_96:
        /*0004*/ 	.word	0x00000082


	//----- nvinfo : EIATTR_KPARAM_INFO
	.align		4
.L_97:
        /*0008*/ 	.byte	0x04, 0x17
        /*000a*/ 	.short	(.L_99 - .L_98)
.L_98:
        /*000c*/ 	.word	0x00000000
        /*0010*/ 	.short	0x0004
        /*0012*/ 	.short	0x0020
        /*0014*/ 	.byte	0x00, 0xf0, 0x21, 0x00


	//----- nvinfo : EIATTR_KPARAM_INFO
	.align		4
.L_99:
        /*0018*/ 	.byte	0x04, 0x17
        /*001a*/ 	.short	(.L_101 - .L_100)
.L_100:
        /*001c*/ 	.word	0x00000000
        /*0020*/ 	.short	0x0003
        /*0022*/ 	.short	0x0018
        /*0024*/ 	.byte	0x00, 0xf0, 0x21, 0x00


	//----- nvinfo : EIATTR_KPARAM_INFO
	.align		4
.L_101:
        /*0028*/ 	.byte	0x04, 0x17
        /*002a*/ 	.short	(.L_103 - .L_102)
.L_102:
        /*002c*/ 	.word	0x00000000
        /*0030*/ 	.short	0x0002
        /*0032*/ 	.short	0x0010
        /*0034*/ 	.byte	0x00, 0xf0, 0x21, 0x00


	//----- nvinfo : EIATTR_KPARAM_INFO
	.align		4
.L_103:
        /*0038*/ 	.byte	0x04, 0x17
        /*003a*/ 	.short	(.L_105 - .L_104)
.L_104:
        /*003c*/ 	.word	0x00000000
        /*0040*/ 	.short	0x0001
        /*0042*/ 	.short	0x0008
        /*0044*/ 	.byte	0x00, 0xf5, 0x21, 0x00


	//----- nvinfo : EIATTR_KPARAM_INFO
	.align		4
.L_105:
        /*0048*/ 	.byte	0x04, 0x17
        /*004a*/ 	.short	(.L_107 - .L_106)
.L_106:
        /*004c*/ 	.word	0x00000000
        /*0050*/ 	.short	0x0000
        /*0052*/ 	.short	0x0000
        /*0054*/ 	.byte	0x00, 0xf5, 0x21, 0x00


	//----- nvinfo : EIATTR_SPARSE_MMA_MASK
	.align		4
.L_107:
        /*0058*/ 	.byte	0x03, 0x50
        /*005a*/ 	.short	0x0000


	//----- nvinfo : EIATTR_MAXREG_COUNT
	.align		4
        /*005c*/ 	.byte	0x03, 0x1b
        /*005e*/ 	.short	0x00ff


	//----- nvinfo : EIATTR_MERCURY_ISA_VERSION
	.align		4
        /*0060*/ 	.byte	0x03, 0x5f
        /*0062*/ 	.short	0x0101


	//----- nvinfo : EIATTR_VRC_CTA_INIT_COUNT
	.align		4
        /*0064*/ 	.byte	0x02, 0x4a
	.zero		1
	.zero		1


	//----- nvinfo : EIATTR_EXIT_INSTR_OFFSETS
	.align		4
        /*0068*/ 	.byte	0x04, 0x1c
        /*006a*/ 	.short	(.L_109 - .L_108)


	//   ....[0]....
.L_108:
        /*006c*/ 	.word	0x000000d0


	//   ....[1]....
        /*0070*/ 	.word	0x00000870


	//----- nvinfo : EIATTR_CBANK_PARAM_SIZE
	.align		4
.L_109:
        /*0074*/ 	.byte	0x03, 0x19
        /*0076*/ 	.short	0x0028


	//----- nvinfo : EIATTR_PARAM_CBANK
	.align		4
        /*0078*/ 	.byte	0x04, 0x0a
        /*007a*/ 	.short	(.L_111 - .L_110)
	.align		4
.L_110:
        /*007c*/ 	.word	index@(.nv.constant0._Z3maxPfS_mmm)
        /*0080*/ 	.short	0x0380
        /*0082*/ 	.short	0x0028


	//----- nvinfo : EIATTR_SW_WAR
	.align		4
.L_111:
        /*0084*/ 	.byte	0x04, 0x36
        /*0086*/ 	.short	(.L_113 - .L_112)
.L_112:
        /*0088*/ 	.word	0x00000008
.L_113:


//--------------------- .nv.info._Z9leakyreluPfS_fmmmm --------------------------
	.section	.nv.info._Z9leakyreluPfS_fmmmm,"",@"SHT_CUDA_INFO"
	.sectionflags	@""
	.align	4


	//----- nvinfo : EIATTR_CUDA_API_VERSION
	.align		4
        /*0000*/ 	.byte	0x04, 0x37
        /*0002*/ 	.short	(.L_115 - .L_114)
.L_114:
        /*0004*/ 	.word	0x00000082


	//----- nvinfo : EIATTR_KPARAM_INFO
	.align		4
.L_115:
        /*0008*/ 	.byte	0x04, 0x17
        /*000a*/ 	.short	(.L_117 - .L_116)
.L_116:
        /*000c*/ 	.word	0x00000000
        /*0010*/ 	.short	0x0006
        /*0012*/ 	.short	0x0030
        /*0014*/ 	.byte	0x00, 0xf0, 0x21, 0x00


	//----- nvinfo : EIATTR_KPARAM_INFO
	.align		4
.L_117:
        /*0018*/ 	.byte	0x04, 0x17
        /*001a*/ 	.short	(.L_119 - .L_118)
.L_118:
        /*001c*/ 	.word	0x00000000
        /*0020*/ 	.short	0x0005
        /*0022*/ 	.short	0x0028
        /*0024*/ 	.byte	0x00, 0xf0, 0x21, 0x00


	//----- nvinfo : EIATTR_KPARAM_INFO
	.align		4
.L_119:
        /*0028*/ 	.byte	0x04, 0x17
        /*002a*/ 	.short	(.L_121 - .L_120)
.L_120:
        /*002c*/ 	.word	0x00000000
        /*0030*/ 	.short	0x0004
        /*0032*/ 	.short	0x0020
        /*0034*/ 	.byte	0x00, 0xf0, 0x21, 0x00


	//----- nvinfo : EIATTR_KPARAM_INFO
	.align		4
.L_121:
        /*0038*/ 	.byte	0x04, 0x17
        /*003a*/ 	.short	(.L_123 - .L_122)
.L_122:
        /*003c*/ 	.word	0x00000000
        /*0040*/ 	.short	0x0003
        /*0042*/ 	.short	0x0018
        /*0044*/ 	.byte	0x00, 0xf0, 0x21, 0x00


	//----- nvinfo : EIATTR_KPARAM_INFO
	.align		4
.L_123:
        /*0048*/ 	.byte	0x04, 0x17
        /*004a*/ 	.short	(.L_125 - .L_124)
.L_124:
        /*004c*/ 	.word	0x00000000
        /*0050*/ 	.short	0x0002
        /*0052*/ 	.short	0x0010
        /*0054*/ 	.byte	0x00, 0xf0, 0x11, 0x00


	//----- nvinfo : EIATTR_KPARAM_INFO
	.align		4
.L_125:
        /*0058*/ 	.byte	0x04, 0x17
        /*005a*/ 	.short	(.L_127 - .L_126)
.L_126:
        /*005c*/ 	.word	0x00000000
        /*0060*/ 	.short	0x0001
        /*0062*/ 	.short	0x0008
        /*0064*/ 	.byte	0x00, 0xf5, 0x21, 0x00


	//----- nvinfo : EIATTR_KPARAM_INFO
	.align		4
.L_127:
        /*0068*/ 	.byte	0x04, 0x17
        /*006a*/ 	.short	(.L_129 - .L_128)
.L_128:
        /*006c*/ 	.word	0x00000000
        /*0070*/ 	.short	0x0000
        /*0072*/ 	.short	0x0000
        /*0074*/ 	.byte	0x00, 0xf5, 0x21, 0x00


	//----- nvinfo : EIATTR_SPARSE_MMA_MASK
	.align		4
.L_129:
        /*0078*/ 	.byte	0x03, 0x50
        /*007a*/ 	.short	0x0000


	//----- nvinfo : EIATTR_MAXREG_COUNT
	.align		4
        /*007c*/ 	.byte	0x03, 0x1b
        /*007e*/ 	.short	0x00ff


	//----- nvinfo : EIATTR_MERCURY_ISA_VERSION
	.align		4
        /*0080*/ 	.byte	0x03, 0x5f
        /*0082*/ 	.short	0x0101


	//----- nvinfo : EIATTR_VRC_CTA_INIT_COUNT
	.align		4
        /*0084*/ 	.byte	0x02, 0x4a
	.zero		1
	.zero		1


	//----- nvinfo : EIATTR_EXIT_INSTR_OFFSETS
	.align		4
        /*0088*/ 	.byte	0x04, 0x1c
        /*008a*/ 	.short	(.L_131 - .L_130)


	//   ....[0]....
.L_130:
        /*008c*/ 	.word	0x000000f0


	//   ....[1]....
        /*0090*/ 	.word	0x00000460


	//----- nvinfo : EIATTR_CRS_STACK_SIZE
	.align		4
.L_131:
        /*0094*/ 	.byte	0x04, 0x1e
        /*0096*/ 	.short	(.L_133 - .L_132)
.L_132:
        /*0098*/ 	.word	0x00000000


	//----- nvinfo : EIATTR_CBANK_PARAM_SIZE
	.align		4
.L_133:
        /*009c*/ 	.byte	0x03, 0x19
        /*009e*/ 	.short	0x0038


	//----- nvinfo : EIATTR_PARAM_CBANK
	.align		4
        /*00a0*/ 	.byte	0x04, 0x0a
        /*00a2*/ 	.short	(.L_135 - .L_134)
	.align		4
.L_134:
        /*00a4*/ 	.word	index@(.nv.constant0._Z9leakyreluPfS_fmmmm)
        /*00a8*/ 	.short	0x0380
        /*00aa*/ 	.short	0x0038


	//----- nvinfo : EIATTR_SW_WAR
	.align		4
.L_135:
        /*00ac*/ 	.byte	0x04, 0x36
        /*00ae*/ 	.short	(.L_137 - .L_136)
.L_136:
        /*00b0*/ 	.word	0x00000008
.L_137:


//--------------------- .nv.info._Z6mataddPfS_S_mmmmm --------------------------
	.section	.nv.info._Z6mataddPfS_S_mmmmm,"",@"SHT_CUDA_INFO"
	.sectionflags	@""
	.align	4


	//----- nvinfo : EIATTR_CUDA_API_VERSION
	.align		4
        /*0000*/ 	.byte	0x04, 0x37
        /*0002*/ 	.short	(.L_139 - .L_138)
.L_138:
        /*0004*/ 	.word	0x00000082


	//----- nvinfo : EIATTR_KPARAM_INFO
	.align		4
.L_139:
        /*0008*/ 	.byte	0x04, 0x17
        /*000a*/ 	.short	(.L_141 - .L_140)
.L_140:
        /*000c*/ 	.word	0x00000000
        /*0010*/ 	.short	0x0007
        /*0012*/ 	.short	0x0038
        /*0014*/ 	.byte	0x00, 0xf0, 0x21, 0x00


	//----- nvinfo : EIATTR_KPARAM_INFO
	.align		4
.L_141:
        /*0018*/ 	.byte	0x04, 0x17
        /*001a*/ 	.short	(.L_143 - .L_142)
.L_142:
        /*001c*/ 	.word	0x00000000
        /*0020*/ 	.short	0x0006
        /*0022*/ 	.short	0x0030
        /*0024*/ 	.byte	0x00, 0xf0, 0x21, 0x00


	//----- nvinfo : EIATTR_KPARAM_INFO
	.align		4
.L_143:
        /*0028*/ 	.byte	0x04, 0x17
        /*002a*/ 	.short	(.L_145 - .L_144)
.L_144:
        /*002c*/ 	.word	0x00000000
        /*0030*/ 	.short	0x0005
        /*0032*/ 	.short	0x0028
        /*0034*/ 	.byte	0x00, 0xf0, 0x21, 0x00


	//----- nvinfo : EIATTR_KPARAM_INFO
	.align		4
.L_145:
        /*0038*/ 	.byte	0x04, 0x17
        /*003a*/ 	.short	(.L_147 - .L_146)
.L_146:
        /*003c*/ 	.word	0x00000000
        /*0040*/ 	.short	0x0004
        /*0042*/ 	.short	0x0020
        /*0044*/ 	.byte	0x00, 0xf0, 0x21, 0x00


	//----- nvinfo : EIATTR_KPARAM_INFO
	.align		4
.L_147:
        /*0048*/ 	.byte	0x04, 0x17
        /*004a*/ 	.short	(.L_149 - .L_148)
.L_148:
        /*004c*/ 	.word	0x00000000
        /*0050*/ 	.short	0x0003
        /*0052*/ 	.short	0x0018
        /*0054*/ 	.byte	0x00, 0xf0, 0x21, 0x00


	//----- nvinfo : EIATTR_KPARAM_INFO
	.align		4
.L_149:
        /*0058*/ 	.byte	0x04, 0x17
        /*005a*/ 	.short	(.L_151 - .L_150)
.L_150:
        /*005c*/ 	.word	0x00000000
        /*0060*/ 	.short	0x0002
        /*0062*/ 	.short	0x0010
        /*0064*/ 	.byte	0x00, 0xf5, 0x21, 0x00


	//----- nvinfo : EIATTR_KPARAM_INFO
	.align		4
.L_151:
        /*0068*/ 	.byte	0x04, 0x17
        /*006a*/ 	.short	(.L_153 - .L_152)
.L_152:
        /*006c*/ 	.word	0x00000000
        /*0070*/ 	.short	0x0001
        /*0072*/ 	.short	0x0008
        /*0074*/ 	.byte	0x00, 0xf5, 0x21, 0x00


	//----- nvinfo : EIATTR_KPARAM_INFO
	.align		4
.L_153:
        /*0078*/ 	.byte	0x04, 0x17
        /*007a*/ 	.short	(.L_155 - .L_154)
.L_154:
        /*007c*/ 	.word	0x00000000
        /*0080*/ 	.short	0x0000
        /*0082*/ 	.short	0x0000
        /*0084*/ 	.byte	0x00, 0xf5, 0x21, 0x00


	//----- nvinfo : EIATTR_SPARSE_MMA_MASK
	.align		4
.L_155:
        /*0088*/ 	.byte	0x03, 0x50
        /*008a*/ 	.short	0x0000


	//----- nvinfo : EIATTR_MAXREG_COUNT
	.align		4
        /*008c*/ 	.byte	0x03, 0x1b
        /*008e*/ 	.short	0x00ff


	//----- nvinfo : EIATTR_MERCURY_ISA_VERSION
	.align		4
        /*0090*/ 	.byte	0x03, 0x5f
        /*0092*/ 	.short	0x0101


	//----- nvinfo : EIATTR_VRC_CTA_INIT_COUNT
	.align		4
        /*0094*/ 	.byte	0x02, 0x4a
	.zero		1
	.zero		1


	//----- nvinfo : EIATTR_EXIT_INSTR_OFFSETS
	.align		4
        /*0098*/ 	.byte	0x04, 0x1c
        /*009a*/ 	.short	(.L_157 - .L_156)


	//   ....[0]....
.L_156:
        /*009c*/ 	.word	0x000000e0


	//   ....[1]....
        /*00a0*/ 	.word	0x00000490


	//----- nvinfo : EIATTR_CRS_STACK_SIZE
	.align		4
.L_157:
        /*00a4*/ 	.byte	0x04, 0x1e
        /*00a6*/ 	.short	(.L_159 - .L_158)
.L_158:
        /*00a8*/ 	.word	0x00000000


	//----- nvinfo : EIATTR_CBANK_PARAM_SIZE
	.align		4
.L_159:
        /*00ac*/ 	.byte	0x03, 0x19
        /*00ae*/ 	.short	0x0040


	//----- nvinfo : EIATTR_PARAM_CBANK
	.align		4
        /*00b0*/ 	.byte	0x04, 0x0a
        /*00b2*/ 	.short	(.L_161 - .L_160)
	.align		4
.L_160:
        /*00b4*/ 	.word	index@(.nv.constant0._Z6mataddPfS_S_mmmmm)
        /*00b8*/ 	.short	0x0380
        /*00ba*/ 	.short	0x0040


	//----- nvinfo : EIATTR_SW_WAR
	.align		4
.L_161:
        /*00bc*/ 	.byte	0x04, 0x36
        /*00be*/ 	.short	(.L_163 - .L_162)
.L_162:
        /*00c0*/ 	.word	0x00000008
.L_163:


//--------------------- .nv.info._Z6matmulPfS_S_mmmmmmm --------------------------
	.section	.nv.info._Z6matmulPfS_S_mmmmmmm,"",@"SHT_CUDA_INFO"
	.sectionflags	@""
	.align	4


	//----- nvinfo : EIATTR_CUDA_API_VERSION
	.align		4
        /*0000*/ 	.byte	0x04, 0x37
        /*0002*/ 	.short	(.L_165 - .L_164)
.L_164:
        /*0004*/ 	.word	0x00000082


	//----- nvinfo : EIATTR_KPARAM_INFO
	.align		4
.L_165:
        /*0008*/ 	.byte	0x04, 0x17
        /*000a*/ 	.short	(.L_167 - .L_166)
.L_166:
        /*000c*/ 	.word	0x00000000
        /*0010*/ 	.short	0x0009
        /*0012*/ 	.short	0x0048
        /*0014*/ 	.byte	0x00, 0xf0, 0x21, 0x00


	//----- nvinfo : EIATTR_KPARAM_INFO
	.align		4
.L_167:
        /*0018*/ 	.byte	0x04, 0x17
        /*001a*/ 	.short	(.L_169 - .L_168)
.L_168:
        /*001c*/ 	.word	0x00000000
        /*0020*/ 	.short	0x0008
        /*0022*/ 	.short	0x0040
        /*0024*/ 	.byte	0x00, 0xf0, 0x21, 0x00


	//----- nvinfo : EIATTR_KPARAM_INFO
	.align		4
.L_169:
        /*0028*/ 	.byte	0x04, 0x17
        /*002a*/ 	.short	(.L_171 - .L_170)
.L_170:
        /*002c*/ 	.word	0x00000000
        /*0030*/ 	.short	0x0007
        /*0032*/ 	.short	0x0038
        /*0034*/ 	.byte	0x00, 0xf0, 0x21, 0x00


	//----- nvinfo : EIATTR_KPARAM_INFO
	.align		4
.L_171:
        /*0038*/ 	.byte	0x04, 0x17
        /*003a*/ 	.short	(.L_173 - .L_172)
.L_172:
        /*003c*/ 	.word	0x00000000
        /*0040*/ 	.short	0x0006
        /*0042*/ 	.short	0x0030
        /*0044*/ 	.byte	0x00, 0xf0, 0x21, 0x00


	//----- nvinfo : EIATTR_KPARAM_INFO
	.align		4
.L_173:
        /*0048*/ 	.byte	0x04, 0x17
        /*004a*/ 	.short	(.L_175 - .L_174)
.L_174:
        /*004c*/ 	.word	0x00000000
        /*0050*/ 	.short	0x0005
        /*0052*/ 	.short	0x0028
        /*0054*/ 	.byte	0x00, 0xf0, 0x21, 0x00


	//----- nvinfo : EIATTR_KPARAM_INFO
	.align		4
.L_175:
        /*0058*/ 	.byte	0x04, 0x17
        /*005a*/ 	.short	(.L_177 - .L_176)
.L_176:
        /*005c*/ 	.word	0x00000000
        /*0060*/ 	.short	0x0004
        /*0062*/ 	.short	0x0020
        /*0064*/ 	.byte	0x00, 0xf0, 0x21, 0x00


	//----- nvinfo : EIATTR_KPARAM_INFO
	.align		4
.L_177:
        /*0068*/ 	.byte	0x04, 0x17
        /*006a*/ 	.short	(.L_179 - .L_178)
.L_178:
        /*006c*/ 	.word	0x00000000
        /*0070*/ 	.short	0x0003
        /*0072*/ 	.short	0x0018
        /*0074*/ 	.byte	0x00, 0xf0, 0x21, 0x00


	//----- nvinfo : EIATTR_KPARAM_INFO
	.align		4
.L_179:
        /*0078*/ 	.byte	0x04, 0x17
        /*007a*/ 	.short	(.L_181 - .L_180)
.L_180:
        /*007c*/ 	.word	0x00000000
        /*0080*/ 	.short	0x0002
        /*0082*/ 	.short	0x0010
        /*0084*/ 	.byte	0x00, 0xf5, 0x21, 0x00


	//----- nvinfo : EIATTR_KPARAM_INFO
	.align		4
.L_181:
        /*0088*/ 	.byte	0x04, 0x17
        /*008a*/ 	.short	(.L_183 - .L_182)
.L_182:
        /*008c*/ 	.word	0x00000000
        /*0090*/ 	.short	0x0001
        /*0092*/ 	.short	0x0008
        /*0094*/ 	.byte	0x00, 0xf5, 0x21, 0x00


	//----- nvinfo : EIATTR_KPARAM_INFO
	.align		4
.L_183:
        /*0098*/ 	.byte	0x04, 0x17
        /*009a*/ 	.short	(.L_185 - .L_184)
.L_184:
        /*009c*/ 	.word	0x00000000
        /*00a0*/ 	.short	0x0000
        /*00a2*/ 	.short	0x0000
        /*00a4*/ 	.byte	0x00, 0xf5, 0x21, 0x00


	//----- nvinfo : EIATTR_SPARSE_MMA_MASK
	.align		4
.L_185:
        /*00a8*/ 	.byte	0x03, 0x50
        /*00aa*/ 	.short	0x0000


	//----- nvinfo : EIATTR_MAXREG_COUNT
	.align		4
        /*00ac*/ 	.byte	0x03, 0x1b
        /*00ae*/ 	.short	0x00ff


	//----- nvinfo : EIATTR_MERCURY_ISA_VERSION
	.align		4
        /*00b0*/ 	.byte	0x03, 0x5f
        /*00b2*/ 	.short	0x0101


	//----- nvinfo : EIATTR_VRC_CTA_INIT_COUNT
	.align		4
        /*00b4*/ 	.byte	0x02, 0x4a
	.zero		1
	.zero		1


	//----- nvinfo : EIATTR_EXIT_INSTR_OFFSETS
	.align		4
        /*00b8*/ 	.byte	0x04, 0x1c
        /*00ba*/ 	.short	(.L_187 - .L_186)


	//   ....[0]....
.L_186:
        /*00bc*/ 	.word	0x000000f0


	//   ....[1]....
        /*00c0*/ 	.word	0x000003f0


	//   ....[2]....
        /*00c4*/ 	.word	0x00000950


	//   ....[3]....
        /*00c8*/ 	.word	0x00000e40


	//   ....[4]....
        /*00cc*/ 	.word	0x00001110


	//   ....[5]....
        /*00d0*/ 	.word	0x00001250


	//----- nvinfo : EIATTR_CRS_STACK_SIZE
	.align		4
.L_187:
        /*00d4*/ 	.byte	0x04, 0x1e
        /*00d6*/ 	.short	(.L_189 - .L_188)
.L_188:
        /*00d8*/ 	.word	0x00000000


	//----- nvinfo : EIATTR_CBANK_PARAM_SIZE
	.align		4
.L_189:
        /*00dc*/ 	.byte	0x03, 0x19
        /*00de*/ 	.short	0x0050


	//----- nvinfo : EIATTR_PARAM_CBANK
	.align		4
        /*00e0*/ 	.byte	0x04, 0x0a
        /*00e2*/ 	.short	(.L_191 - .L_190)
	.align		4
.L_190:
        /*00e4*/ 	.word	index@(.nv.constant0._Z6matmulPfS_S_mmmmmmm)
        /*00e8*/ 	.short	0x0380
        /*00ea*/ 	.short	0x0050


	//----- nvinfo : EIATTR_SW_WAR
	.align		4
.L_191:
        /*00ec*/ 	.byte	0x04, 0x36
        /*00ee*/ 	.short	(.L_193 - .L_192)
.L_192:
        /*00f0*/ 	.word	0x00000008
.L_193:


//--------------------- .nv.callgraph             --------------------------
	.section	.nv.callgraph,"",@"SHT_CUDA_CALLGRAPH"
	.align	4
	.sectionentsize	8
	.align		4
        /*0000*/ 	.word	0x00000000
	.align		4
        /*0004*/ 	.word	0xffffffff
	.align		4
        /*0008*/ 	.word	0x00000000
	.align		4
        /*000c*/ 	.word	0xfffffffe
	.align		4
        /*0010*/ 	.word	0x00000000
	.align		4
        /*0014*/ 	.word	0xfffffffd
	.align		4
        /*0018*/ 	.word	0x00000000
	.align		4
        /*001c*/ 	.word	0xfffffffc


//--------------------- .text._Z7softmaxPfS_S_S_mmmm --------------------------
	.section	.text._Z7softmaxPfS_S_S_mmmm,"ax",@progbits
	.align	128
        .global         _Z7softmaxPfS_S_S_mmmm
        .type           _Z7softmaxPfS_S_S_mmmm,@function
        .size           _Z7softmaxPfS_S_S_mmmm,(.L_x_47 - _Z7softmaxPfS_S_S_mmmm)
        .other          _Z7softmaxPfS_S_S_mmmm,@"STO_CUDA_ENTRY STV_DEFAULT"
_Z7softmaxPfS_S_S_mmmm:
.text._Z7softmaxPfS_S_S_mmmm:
[----:B------:R-:W-:Y:S01]  /*0000*/  LDC R1, c[0x0][0x37c] ;  /* 0x0000df00ff017b82 */ /* 0x000fe20000000800 */
[----:B------:R-:W0:Y:S01]  /*0010*/  S2R R3, SR_TID.X ;  /* 0x0000000000037919 */ /* 0x000e220000002100 */
[----:B------:R-:W1:Y:S06]  /*0020*/  LDCU.128 UR8, c[0x0][0x3b0] ;  /* 0x00007600ff0877ac */ /* 0x000e6c0008000c00 */
[----:B------:R-:W0:Y:S08]  /*0030*/  S2UR UR7, SR_CTAID.X ;  /* 0x00000000000779c3 */ /* 0x000e300000002500 */
[----:B------:R-:W0:Y:S01]  /*0040*/  LDC R0, c[0x0][0x360] ;  /* 0x0000d800ff007b82 */ /* 0x000e220000000800 */
[----:B-1----:R-:W-:-:S02]  /*0050*/  UIMAD UR6, UR11, UR8, URZ ;  /* 0x000000080b0672a4 */ /* 0x002fc4000f8e02ff */
[----:B------:R-:W-:Y:S02]  /*0060*/  UIMAD.WIDE.U32 UR4, UR10, UR8, URZ ;  /* 0x000000080a0472a5 */ /* 0x000fe4000f8e00ff */
[----:B------:R-:W-:-:S04]  /*0070*/  UIMAD UR6, UR10, UR9, UR6 ;  /* 0x000000090a0672a4 */ /* 0x000fc8000f8e0206 */
[----:B------:R-:W-:-:S06]  /*0080*/  UIADD3 UR5, UPT, UPT, UR5, UR6, URZ ;  /* 0x0000000605057290 */ /* 0x000fcc000fffe0ff */
[----:B------:R-:W-:Y:S02]  /*0090*/  IMAD.U32 R2, RZ, RZ, UR5 ;  /* 0x00000005ff027e24 */ /* 0x000fe4000f8e00ff */
[----:B0-----:R-:W-:-:S05]  /*00a0*/  IMAD R0, R0, UR7, R3 ;  /* 0x0000000700007c24 */ /* 0x001fca000f8e0203 */
[----:B------:R-:W-:Y:S02]  /*00b0*/  ISETP.LT.U32.AND P0, PT, R0, UR4, PT ;  /* 0x0000000400007c0c */ /* 0x000fe4000bf01070 */
[----:B------:R-:W-:-:S04]  /*00c0*/  SHF.R.S32.HI R5, RZ, 0x1f, R0 ;  /* 0x0000001fff057819 */ /* 0x000fc80000011400 */
[----:B------:R-:W-:-:S13]  /*00d0*/  ISETP.GT.U32.AND.EX P0, PT, R2, R5, PT, P0 ;  /* 0x000000050200720c */ /* 0x000fda0003f04100 */
[----:B------:R-:W-:Y:S05]  /*00e0*/  @!P0 EXIT ;  /* 0x000000000000894d */ /* 0x000fea0003800000 */
[----:B------:R-:W-:Y:S01]  /*00f0*/  LOP3.LUT R2, R5, UR11, RZ, 0xfc, !PT ;  /* 0x0000000b05027c12 */ /* 0x000fe2000f8efcff */
[----:B------:R-:W0:Y:S01]  /*0100*/  LDCU.64 UR4, c[0x0][0x358] ;  /* 0x00006b00ff0477ac */ /* 0x000e220008000a00 */
[----:B------:R-:W-:Y:S02]  /*0110*/  BSSY.RECONVERGENT B0, `(.L_x_0) ;  /* 0x000001e000007945 */ /* 0x000fe40003800200 */
[----:B------:R-:W-:-:S13]  /*0120*/  ISETP.NE.U32.AND P0, PT, R2, RZ, PT ;  /* 0x000000ff0200720c */ /* 0x000fda0003f05070 */
[----:B------:R-:W-:Y:S05]  /*0130*/  @P0 BRA `(.L_x_1) ;  /* 0x0000000000540947 */ /* 0x000fea0003800000 */
[----:B------:R-:W1:Y:S01]  /*0140*/  I2F.U32.RP R4, UR10 ;  /* 0x0000000a00047d06 */ /* 0x000e620008209000 */
[----:B------:R-:W-:-:S07]  /*0150*/  ISETP.NE.U32.AND P2, PT, RZ, UR10, PT ;  /* 0x0000000aff007c0c */ /* 0x000fce000bf45070 */
[----:B-1----:R-:W1:Y:S02]  /*0160*/  MUFU.RCP R4, R4 ;  /* 0x0000000400047308 */ /* 0x002e640000001000 */
[----:B-1----:R-:W-:-:S06]  /*0170*/  VIADD R2, R4, 0xffffffe ;  /* 0x0ffffffe04027836 */ /* 0x002fcc0000000000 */
[----:B------:R1:W2:Y:S02]  /*0180*/  F2I.FTZ.U32.TRUNC.NTZ R3, R2 ;  /* 0x0000000200037305 */ /* 0x0002a4000021f000 */
[----:B-1----:R-:W-:Y:S02]  /*0190*/  HFMA2 R2, -RZ, RZ, 0, 0 ;  /* 0x00000000ff027431 */ /* 0x002fe400000001ff */
[----:B--2---:R-:W-:-:S04]  /*01a0*/  IMAD.MOV R5, RZ, RZ, -R3 ;  /* 0x000000ffff057224 */ /* 0x004fc800078e0a03 */
[----:B------:R-:W-:-:S04]  /*01b0*/  IMAD R5, R5, UR10, RZ ;  /* 0x0000000a05057c24 */ /* 0x000fc8000f8e02ff */
[----:B------:R-:W-:-:S06]  /*01c0*/  IMAD.HI.U32 R3, R3, R5, R2 ;  /* 0x0000000503037227 */ /* 0x000fcc00078e0002 */
[----:B------:R-:W-:-:S04]  /*01d0*/  IMAD.HI.U32 R5, R3, R0, RZ ;  /* 0x0000000003057227 */ /* 0x000fc800078e00ff */
[----:B------:R-:W-:-:S04]  /*01e0*/  IMAD.MOV R3, RZ, RZ, -R5 ;  /* 0x000000ffff037224 */ /* 0x000fc800078e0a05 */
[----:B------:R-:W-:-:S05]  /*01f0*/  IMAD R3, R3, UR10, R0 ;  /* 0x0000000a03037c24 */ /* 0x000fca000f8e0200 */
[----:B------:R-:W-:-:S13]  /*0200*/  ISETP.GE.U32.AND P0, PT, R3, UR10, PT ;  /* 0x0000000a03007c0c */ /* 0x000fda000bf06070 */
[----:B------:R-:W-:Y:S02]  /*0210*/  @P0 VIADD R3, R3, -UR10 ;  /* 0x8000000a03030c36 */ /* 0x000fe40008000000 */
[----:B------:R-:W-:-:S03]  /*0220*/  @P0 VIADD R5, R5, 0x1 ;  /* 0x0000000105050836 */ /* 0x000fc60000000000 */
[----:B------:R-:W-:-:S13]  /*0230*/  ISETP.GE.U32.AND P1, PT, R3, UR10, PT ;  /* 0x0000000a03007c0c */ /* 0x000fda000bf26070 */
[----:B------:R-:W-:Y:S02]  /*0240*/  @P1 IADD3 R5, PT, PT, R5, 0x1, RZ ;  /* 0x0000000105051810 */ /* 0x000fe40007ffe0ff */
[----:B------:R-:W-:-:S05]  /*0250*/  @!P2 LOP3.LUT R5, RZ, UR10, RZ, 0x33, !PT ;  /* 0x0000000aff05ac12 */ /* 0x000fca000f8e33ff */
[----:B------:R-:W-:-:S04]  /*0260*/  IMAD.MOV R3, RZ, RZ, -R5 ;  /* 0x000000ffff037224 */ /* 0x000fc800078e0a05 */
[----:B------:R-:W-:Y:S01]  /*0270*/  IMAD R0, R3, UR10, R0 ;  /* 0x0000000a03007c24 */ /* 0x000fe2000f8e0200 */
[----:B------:R-:W-:Y:S06]  /*0280*/  BRA `(.L_x_2) ;  /* 0x0000000000187947 */ /* 0x000fec0003800000 */
.L_x_1:
[----:B------:R-:W-:-:S07]  /*0290*/  MOV R4, 0x2b0 ;  /* 0x000002b000047802 */ /* 0x000fce0000000f00 */
[----:B0-----:R-:W-:Y:S05]  /*02a0*/  CALL.REL.NOINC `($__internal_0_$__cuda_sm20_div_u64) ;  /* 0x0000000000cc7944 */ /* 0x001fea0003c00000 */
[----:B------:R-:W0:Y:S01]  /*02b0*/  LDCU UR6, c[0x0][0x3b8] ;  /* 0x00007700ff0677ac */ /* 0x000e220008000800 */
[--C-:B------:R-:W-:Y:S02]  /*02c0*/  IMAD.MOV R3, RZ, RZ, -R2.reuse ;  /* 0x000000ffff037224 */ /* 0x100fe400078e0a02 */
[----:B------:R-:W-:Y:S02]  /*02d0*/  IMAD.MOV.U32 R5, RZ, RZ, R2 ;  /* 0x000000ffff057224 */ /* 0x000fe400078e0002 */
[----:B0-----:R-:W-:-:S07]  /*02e0*/  IMAD R0, R3, UR6, R0 ;  /* 0x0000000603007c24 */ /* 0x001fce000f8e0200 */
.L_x_2:
[----:B0-----:R-:W-:Y:S05]  /*02f0*/  BSYNC.RECONVERGENT B0 ;  /* 0x0000000000007941 */ /* 0x001fea0003800200 */
.L_x_0:
[----:B------:R-:W0:Y:S01]  /*0300*/  LDCU.128 UR8, c[0x0][0x3a0] ;  /* 0x00007400ff0877ac */ /* 0x000e220008000c00 */
[----:B------:R-:W1:Y:S01]  /*0310*/  LDC.64 R8, c[0x0][0x398] ;  /* 0x0000e600ff087b82 */ /* 0x000e620000000a00 */
[--C-:B------:R-:W-:Y:S01]  /*0320*/  SHF.R.S64 R2, RZ, 0x1e, R0.reuse ;  /* 0x0000001eff027819 */ /* 0x100fe20000001000 */
[----:B------:R-:W2:Y:S01]  /*0330*/  LDCU.128 UR12, c[0x0][0x380] ;  /* 0x00007000ff0c77ac */ /* 0x000ea20008000c00 */
[----:B------:R-:W-:Y:S02]  /*0340*/  SHF.R.S32.HI R3, RZ, 0x1e, R0 ;  /* 0x0000001eff037819 */ /* 0x000fe40000011400 */
[----:B------:R-:W-:-:S03]  /*0350*/  SHF.R.S32.HI R14, RZ, 0x1f, R5 ;  /* 0x0000001fff0e7819 */ /* 0x000fc60000011405 */
[----:B------:R-:W3:Y:S02]  /*0360*/  LDC.64 R6, c[0x0][0x390] ;  /* 0x0000e400ff067b82 */ /* 0x000ee40000000a00 */
[----:B0-----:R-:W-:Y:S02]  /*0370*/  IMAD R0, R14, UR8, RZ ;  /* 0x000000080e007c24 */ /* 0x001fe4000f8e02ff */
[----:B------:R-:W-:-:S04]  /*0380*/  IMAD.WIDE.U32 R10, R5, UR8, R2 ;  /* 0x00000008050a7c25 */ /* 0x000fc8000f8e0002 */
[----:B------:R-:W-:Y:S01]  /*0390*/  IMAD R13, R5, UR9, R0 ;  /* 0x00000009050d7c24 */ /* 0x000fe2000f8e0200 */
[----:B--2---:R-:W-:Y:S01]  /*03a0*/  IADD3 R10, P0, PT, R10, UR12, RZ ;  /* 0x0000000c0a0a7c10 */ /* 0x004fe2000ff1e0ff */
[----:B-1----:R-:W2:Y:S03]  /*03b0*/  LDG.E R9, desc[UR4][R8.64] ;  /* 0x0000000408097981 */ /* 0x002ea6000c1e1900 */
[----:B------:R-:W-:Y:S01]  /*03c0*/  IADD3.X R11, PT, PT, R11, UR13, R13, P0, !PT ;  /* 0x0000000d0b0b7c10 */ /* 0x000fe200087fe40d */
[----:B---3--:R-:W3:Y:S04]  /*03d0*/  LDG.E R7, desc[UR4][R6.64] ;  /* 0x0000000406077981 */ /* 0x008ee8000c1e1900 */
[----:B------:R-:W2:Y:S01]  /*03e0*/  LDG.E R10, desc[UR4][R10.64] ;  /* 0x000000040a0a7981 */ /* 0x000ea2000c1e1900 */
[----:B------:R-:W-:-:S02]  /*03f0*/  HFMA2 R13, -RZ, RZ, 0.96630859375, -0.0022525787353515625 ;  /* 0x3bbb989dff0d7431 */ /* 0x000fc400000001ff */
[----:B------:R-:W-:Y:S02]  /*0400*/  IMAD.MOV.U32 R15, RZ, RZ, 0x437c0000 ;  /* 0x437c0000ff0f7424 */ /* 0x000fe400078e00ff */
[----:B------:R-:W-:Y:S02]  /*0410*/  IMAD R14, R14, UR10, RZ ;  /* 0x0000000a0e0e7c24 */ /* 0x000fe4000f8e02ff */
[----:B------:R-:W-:-:S04]  /*0420*/  IMAD.WIDE.U32 R2, R5, UR10, R2 ;  /* 0x0000000a05027c25 */ /* 0x000fc8000f8e0002 */
[----:B------:R-:W-:Y:S01]  /*0430*/  IMAD R5, R5, UR11, R14 ;  /* 0x0000000b05057c24 */ /* 0x000fe2000f8e020e */
[----:B------:R-:W-:Y:S01]  /*0440*/  BSSY.RECONVERGENT B0, `(.L_x_3) ;  /* 0x0000017000007945 */ /* 0x000fe20003800200 */
[----:B--2---:R-:W-:-:S04]  /*0450*/  FADD R0, R10, -R9 ;  /* 0x800000090a007221 */ /* 0x004fc80000000000 */
[----:B------:R-:W-:-:S04]  /*0460*/  FFMA.SAT R4, R0, R13, 0.5 ;  /* 0x3f00000000047423 */ /* 0x000fc8000000200d */
[----:B------:R-:W-:-:S04]  /*0470*/  FFMA.RM R4, R4, R15, 12582913 ;  /* 0x4b40000104047423 */ /* 0x000fc8000000400f */
[----:B------:R-:W-:-:S04]  /*0480*/  FADD R13, R4, -12583039 ;  /* 0xcb40007f040d7421 */ /* 0x000fc80000000000 */
[----:B------:R-:W-:-:S04]  /*0490*/  FFMA R13, R0, 1.4426950216293334961, -R13 ;  /* 0x3fb8aa3b000d7823 */ /* 0x000fc8000000080d */
[----:B------:R-:W-:Y:S01]  /*04a0*/  FFMA R13, R0, 1.925963033500011079e-08, R13 ;  /* 0x32a57060000d7823 */ /* 0x000fe2000000000d */
[----:B---3--:R-:W0:Y:S08]  /*04b0*/  MUFU.RCP R12, R7 ;  /* 0x00000007000c7308 */ /* 0x008e300000001000 */
[----:B------:R-:W1:Y:S01]  /*04c0*/  MUFU.EX2 R13, R13 ;  /* 0x0000000d000d7308 */ /* 0x000e620000000800 */
[----:B------:R-:W-:-:S02]  /*04d0*/  IMAD.SHL.U32 R0, R4, 0x800000, RZ ;  /* 0x0080000004007824 */ /* 0x000fc400078e00ff */
[----:B0-----:R-:W-:Y:S02]  /*04e0*/  FFMA R9, -R7, R12, 1 ;  /* 0x3f80000007097423 */ /* 0x001fe4000000010c */
[----:B-1----:R-:W-:-:S04]  /*04f0*/  FMUL R0, R0, R13 ;  /* 0x0000000d00007220 */ /* 0x002fc80000400000 */
[----:B------:R-:W0:Y:S01]  /*0500*/  FCHK P0, R0, R7 ;  /* 0x0000000700007302 */ /* 0x000e220000000000 */
[----:B------:R-:W-:Y:S01]  /*0510*/  FFMA R9, R12, R9, R12 ;  /* 0x000000090c097223 */ /* 0x000fe2000000000c */
[----:B------:R-:W-:-:S03]  /*0520*/  IADD3 R4, P1, PT, R2, UR14, RZ ;  /* 0x0000000e02047c10 */ /* 0x000fc6000ff3e0ff */
[----:B------:R-:W-:Y:S01]  /*0530*/  FFMA R6, R0, R9, RZ ;  /* 0x0000000900067223 */ /* 0x000fe200000000ff */
[----:B------:R-:W-:-:S03]  /*0540*/  IADD3.X R5, PT, PT, R3, UR15, R5, P1, !PT ;  /* 0x0000000f03057c10 */ /* 0x000fc60008ffe405 */
[----:B------:R-:W-:-:S04]  /*0550*/  FFMA R2, -R7, R6, R0 ;  /* 0x0000000607027223 */ /* 0x000fc80000000100 */
[----:B------:R-:W-:Y:S01]  /*0560*/  FFMA R9, R9, R2, R6 ;  /* 0x0000000209097223 */ /* 0x000fe20000000006 */
[----:B0-----:R-:W-:Y:S06]  /*0570*/  @!P0 BRA `(.L_x_4) ;  /* 0x00000000000c8947 */ /* 0x001fec0003800000 */
[----:B------:R-:W-:-:S07]  /*0580*/  MOV R2, 0x5a0 ;  /* 0x000005a000027802 */ /* 0x000fce0000000f00 */
[----:B------:R-:W-:Y:S05]  /*0590*/  CALL.REL.NOINC `($__internal_1_$__cuda_sm3x_div_rn_noftz_f32_slowpath) ;  /* 0x0000000400107944 */ /* 0x000fea0003c00000 */
[----:B------:R-:W-:-:S07]  /*05a0*/  IMAD.MOV.U32 R9, RZ, RZ, R0 ;  /* 0x000000ffff097224 */ /* 0x000fce00078e0000 */
.L_x_4:
[----:B------:R-:W-:Y:S05]  /*05b0*/  BSYNC.RECONVERGENT B0 ;  /* 0x0000000000007941 */ /* 0x000fea0003800200 */
.L_x_3:
[----:B------:R-:W-:Y:S01]  /*05c0*/  STG.E desc[UR4][R4.64], R9 ;  /* 0x0000000904007986 */ /* 0x000fe2000c101904 */
[----:B------:R-:W-:Y:S05]  /*05d0*/  EXIT ;  /* 0x000000000000794d */ /* 0x000fea0003800000 */
        .weak           $__internal_0_$__cuda_sm20_div_u64
        .type           $__internal_0_$__cuda_sm20_div_u64,@function
        .size           $__internal_0_$__cuda_sm20_div_u64,($__internal_1_$__cuda_sm3x_div_rn_noftz_f32_slowpath - $__internal_0_$__cuda_sm20_div_u64)
$__internal_0_$__cuda_sm20_div_u64:
[----:B------:R-:W0:Y:S01]  /*05e0*/  LDCU.64 UR6, c[0x0][0x3b8] ;  /* 0x00007700ff0677ac */ /* 0x000e220008000a00 */
[----:B------:R-:W1:Y:S01]  /*05f0*/  LDC.64 R2, c[0x0][0x3b8] ;  /* 0x0000ee00ff027b82 */ /* 0x000e620000000a00 */
[----:B0-----:R-:W0:Y:S08]  /*0600*/  I2F.U64.RP R10, UR6 ;  /* 0x00000006000a7d12 */ /* 0x001e300008309000 */
[----:B0-----:R-:W0:Y:S02]  /*0610*/  MUFU.RCP R10, R10 ;  /* 0x0000000a000a7308 */ /* 0x001e240000001000 */
[----:B0-----:R-:W-:-:S06]  /*0620*/  IADD3 R6, PT, PT, R10, 0x1ffffffe, RZ ;  /* 0x1ffffffe0a067810 */ /* 0x001fcc0007ffe0ff */
[----:B------:R-:W1:Y:S02]  /*0630*/  F2I.U64.TRUNC R6, R6 ;  /* 0x0000000600067311 */ /* 0x000e64000020d800 */
[----:B-1----:R-:W-:-:S04]  /*0640*/  IMAD.WIDE.U32 R8, R6, R2, RZ ;  /* 0x0000000206087225 */ /* 0x002fc800078e00ff */
[----:B------:R-:W-:Y:S01]  /*0650*/  IMAD R9, R6, R3, R9 ;  /* 0x0000000306097224 */ /* 0x000fe200078e0209 */
[----:B------:R-:W-:-:S03]  /*0660*/  IADD3 R11, P0, PT, RZ, -R8, RZ ;  /* 0x80000008ff0b7210 */ /* 0x000fc60007f1e0ff */
[----:B------:R-:W-:Y:S02]  /*0670*/  IMAD R9, R7, R2, R9 ;  /* 0x0000000207097224 */ /* 0x000fe400078e0209 */
[----:B------:R-:W-:-:S04]  /*0680*/  IMAD.HI.U32 R8, R6, R11, RZ ;  /* 0x0000000b06087227 */ /* 0x000fc800078e00ff */
[----:B------:R-:W-:Y:S02]  /*0690*/  IMAD.X R13, RZ, RZ, ~R9, P0 ;  /* 0x000000ffff0d7224 */ /* 0x000fe400000e0e09 */
[----:B------:R-:W-:Y:S02]  /*06a0*/  IMAD.MOV.U32 R9, RZ, RZ, R6 ;  /* 0x000000ffff097224 */ /* 0x000fe400078e0006 */
[-C--:B------:R-:W-:Y:S02]  /*06b0*/  IMAD R15, R7, R13.reuse, RZ ;  /* 0x0000000d070f7224 */ /* 0x080fe400078e02ff */
[----:B------:R-:W-:-:S04]  /*06c0*/  IMAD.WIDE.U32 R8, P0, R6, R13, R8 ;  /* 0x0000000d06087225 */ /* 0x000fc80007800008 */
[----:B------:R-:W-:-:S04]  /*06d0*/  IMAD.HI.U32 R13, R7, R13, RZ ;  /* 0x0000000d070d7227 */ /* 0x000fc800078e00ff */
[----:B------:R-:W-:-:S05]  /*06e0*/  IMAD.HI.U32 R8, P1, R7, R11, R8 ;  /* 0x0000000b07087227 */ /* 0x000fca0007820008 */
[----:B------:R-:W-:Y:S02]  /*06f0*/  IADD3 R9, P2, PT, R15, R8, RZ ;  /* 0x000000080f097210 */ /* 0x000fe40007f5e0ff */
[----:B------:R-:W-:-:S03]  /*0700*/  IADD3.X R8, PT, PT, R13, R7, RZ, P0, !PT ;  /* 0x000000070d087210 */ /* 0x000fc600007fe4ff */
[----:B------:R-:W-:Y:S01]  /*0710*/  IMAD.WIDE.U32 R6, R9, R2, RZ ;  /* 0x0000000209067225 */ /* 0x000fe200078e00ff */
[----:B------:R-:W-:-:S03]  /*0720*/  IADD3.X R11, PT, PT, RZ, RZ, R8, P2, P1 ;  /* 0x000000ffff0b7210 */ /* 0x000fc600017e2408 */
[----:B------:R-:W-:Y:S01]  /*0730*/  IMAD R7, R9, R3, R7 ;  /* 0x0000000309077224 */ /* 0x000fe200078e0207 */
[----:B------:R-:W-:-:S03]  /*0740*/  IADD3 R13, P0, PT, RZ, -R6, RZ ;  /* 0x80000006ff0d7210 */ /* 0x000fc60007f1e0ff */
[----:B------:R-:W-:Y:S02]  /*0750*/  IMAD R7, R11, R2, R7 ;  /* 0x000000020b077224 */ /* 0x000fe400078e0207 */
[----:B------:R-:W-:-:S04]  /*0760*/  IMAD.HI.U32 R8, R9, R13, RZ ;  /* 0x0000000d09087227 */ /* 0x000fc800078e00ff */
[----:B------:R-:W-:Y:S01]  /*0770*/  IMAD.X R6, RZ, RZ, ~R7, P0 ;  /* 0x000000ffff067224 */ /* 0x000fe200000e0e07 */
[----:B------:R-:W-:-:S03]  /*0780*/  MOV R7, RZ ;  /* 0x000000ff00077202 */ /* 0x000fc60000000f00 */
[----:B------:R-:W-:-:S04]  /*0790*/  IMAD.WIDE.U32 R8, P0, R9, R6, R8 ;  /* 0x0000000609087225 */ /* 0x000fc80007800008 */
[C---:B------:R-:W-:Y:S02]  /*07a0*/  IMAD R10, R11.reuse, R6, RZ ;  /* 0x000000060b0a7224 */ /* 0x040fe400078e02ff */
[----:B------:R-:W-:-:S04]  /*07b0*/  IMAD.HI.U32 R9, P1, R11, R13, R8 ;  /* 0x0000000d0b097227 */ /* 0x000fc80007820008 */
[----:B------:R-:W-:Y:S01]  /*07c0*/  IMAD.HI.U32 R6, R11, R6, RZ ;  /* 0x000000060b067227 */ /* 0x000fe200078e00ff */
[----:B------:R-:W-:-:S03]  /*07d0*/  IADD3 R9, P2, PT, R10, R9, RZ ;  /* 0x000000090a097210 */ /* 0x000fc60007f5e0ff */
[----:B------:R-:W-:Y:S02]  /*07e0*/  IMAD.X R11, R6, 0x1, R11, P0 ;  /* 0x00000001060b7824 */ /* 0x000fe400000e060b */
[----:B------:R-:W-:-:S03]  /*07f0*/  IMAD.HI.U32 R6, R9, R0, RZ ;  /* 0x0000000009067227 */ /* 0x000fc600078e00ff */
[----:B------:R-:W-:Y:S01]  /*0800*/  IADD3.X R11, PT, PT, RZ, RZ, R11, P2, P1 ;  /* 0x000000ffff0b7210 */ /* 0x000fe200017e240b */
[----:B------:R-:W-:-:S04]  /*0810*/  IMAD.WIDE.U32 R6, R9, R5, R6 ;  /* 0x0000000509067225 */ /* 0x000fc800078e0006 */
[C---:B------:R-:W-:Y:S02]  /*0820*/  IMAD R9, R11.reuse, R5, RZ ;  /* 0x000000050b097224 */ /* 0x040fe400078e02ff */
[----:B------:R-:W-:-:S04]  /*0830*/  IMAD.HI.U32 R6, P0, R11, R0, R6 ;  /* 0x000000000b067227 */ /* 0x000fc80007800006 */
[----:B------:R-:W-:Y:S01]  /*0840*/  IMAD.HI.U32 R8, R11, R5, RZ ;  /* 0x000000050b087227 */ /* 0x000fe200078e00ff */
[----:B------:R-:W-:-:S03]  /*0850*/  IADD3 R9, P1, PT, R9, R6, RZ ;  /* 0x0000000609097210 */ /* 0x000fc60007f3e0ff */
[----:B------:R-:W-:Y:S02]  /*0860*/  IMAD.X R8, RZ, RZ, R8, P0 ;  /* 0x000000ffff087224 */ /* 0x000fe400000e0608 */
[----:B------:R-:W-:-:S04]  /*0870*/  IMAD.WIDE.U32 R6, R9, R2, RZ ;  /* 0x0000000209067225 */ /* 0x000fc800078e00ff */
[----:B------:R-:W-:Y:S01]  /*0880*/  IMAD.X R11, RZ, RZ, R8, P1 ;  /* 0x000000ffff0b7224 */ /* 0x000fe200008e0608 */
[----:B------:R-:W-:Y:S01]  /*0890*/  IADD3 R13, P1, PT, -R6, R0, RZ ;  /* 0x00000000060d7210 */ /* 0x000fe20007f3e1ff */
[----:B------:R-:W-:-:S03]  /*08a0*/  IMAD R7, R9, R3, R7 ;  /* 0x0000000309077224 */ /* 0x000fc600078e0207 */
[-C--:B------:R-:W-:Y:S01]  /*08b0*/  ISETP.GE.U32.AND P0, PT, R13, R2.reuse, PT ;  /* 0x000000020d00720c */ /* 0x080fe20003f06070 */
[----:B------:R-:W-:-:S05]  /*08c0*/  IMAD R6, R11, R2, R7 ;  /* 0x000000020b067224 */ /* 0x000fca00078e0207 */
[----:B------:R-:W-:Y:S01]  /*08d0*/  IADD3.X R10, PT, PT, ~R6, R5, RZ, P1, !PT ;  /* 0x00000005060a7210 */ /* 0x000fe20000ffe5ff */
[----:B------:R-:W-:Y:S01]  /*08e0*/  VIADD R6, R9, 0x1 ;  /* 0x0000000109067836 */ /* 0x000fe20000000000 */
[----:B------:R-:W-:Y:S02]  /*08f0*/  IADD3 R5, P1, PT, R13, -R2, RZ ;  /* 0x800000020d057210 */ /* 0x000fe40007f3e0ff */
[----:B------:R-:W-:-:S03]  /*0900*/  ISETP.GE.U32.AND.EX P0, PT, R10, R3, PT, P0 ;  /* 0x000000030a00720c */ /* 0x000fc60003f06100 */
[----:B------:R-:W-:Y:S01]  /*0910*/  IMAD.X R8, R10, 0x1, ~R3, P1 ;  /* 0x000000010a087824 */ /* 0x000fe200008e0e03 */
[----:B------:R-:W-:Y:S02]  /*0920*/  SEL R5, R5, R13, P0 ;  /* 0x0000000d05057207 */ /* 0x000fe40000000000 */
[----:B------:R-:W-:Y:S02]  /*0930*/  SEL R9, R6, R9, P0 ;  /* 0x0000000906097207 */ /* 0x000fe40000000000 */
[----:B------:R-:W-:Y:S02]  /*0940*/  SEL R8, R8, R10, P0 ;  /* 0x0000000a08087207 */ /* 0x000fe40000000000 */
[----:B------:R-:W-:Y:S01]  /*0950*/  ISETP.GE.U32.AND P0, PT, R5, R2, PT ;  /* 0x000000020500720c */ /* 0x000fe20003f06070 */
[----:B------:R-:W-:Y:S01]  /*0960*/  IMAD.MOV.U32 R5, RZ, RZ, 0x0 ;  /* 0x00000000ff057424 */ /* 0x000fe200078e00ff */
[----:B------:R-:W-:Y:S02]  /*0970*/  ISETP.NE.U32.AND P1, PT, R2, RZ, PT ;  /* 0x000000ff0200720c */ /* 0x000fe40003f25070 */
[----:B------:R-:W-:-:S02]  /*0980*/  IADD3 R2, PT, PT, R9, 0x1, RZ ;  /* 0x0000000109027810 */ /* 0x000fc40007ffe0ff */
[----:B------:R-:W-:Y:S02]  /*0990*/  ISETP.GE.U32.AND.EX P0, PT, R8, R3, PT, P0 ;  /* 0x000000030800720c */ /* 0x000fe40003f06100 */
[----:B------:R-:W-:Y:S02]  /*09a0*/  ISETP.NE.AND.EX P1, PT, R3, RZ, PT, P1 ;  /* 0x000000ff0300720c */ /* 0x000fe40003f25310 */
[----:B------:R-:W-:-:S04]  /*09b0*/  SEL R2, R2, R9, P0 ;  /* 0x0000000902027207 */ /* 0x000fc80000000000 */
[----:B------:R-:W-:Y:S01]  /*09c0*/  SEL R2, R2, 0xffffffff, P1 ;  /* 0xffffffff02027807 */ /* 0x000fe20000800000 */
[----:B------:R-:W-:Y:S06]  /*09d0*/  RET.REL.NODEC R4 `(_Z7softmaxPfS_S_S_mmmm) ;  /* 0xfffffff404887950 */ /* 0x000fec0003c3ffff */
        .weak           $__internal_1_$__cuda_sm3x_div_rn_noftz_f32_slowpath
        .type           $__internal_1_$__cuda_sm3x_div_rn_noftz_f32_slowpath,@function
        .size           $__internal_1_$__cuda_sm3x_div_rn_noftz_f32_slowpath,(.L_x_47 - $__internal_1_$__cuda_sm3x_div_rn_noftz_f32_slowpath)
$__internal_1_$__cuda_sm3x_div_rn_noftz_f32_slowpath:
[----:B------:R-:W-:Y:S01]  /*09e0*/  SHF.R.U32.HI R6, RZ, 0x17, R7 ;  /* 0x00000017ff067819 */ /* 0x000fe20000011607 */
[----:B------:R-:W-:Y:S01]  /*09f0*/  BSSY.RECONVERGENT B1, `(.L_x_5) ;  /* 0x0000064000017945 */ /* 0x000fe20003800200 */
[--C-:B------:R-:W-:Y:S01]  /*0a00*/  SHF.R.U32.HI R3, RZ, 0x17, R0.reuse ;  /* 0x00000017ff037819 */ /* 0x100fe20000011600 */
[----:B------:R-:W-:Y:S01]  /*0a10*/  IMAD.MOV.U32 R8, RZ, RZ, R0 ;  /* 0x000000ffff087224 */ /* 0x000fe200078e0000 */
[----:B------:R-:W-:Y:S02]  /*0a20*/  LOP3.LUT R6, R6, 0xff, RZ, 0xc0, !PT ;  /* 0x000000ff06067812 */ /* 0x000fe400078ec0ff */
[----:B------:R-:W-:-:S03]  /*0a30*/  LOP3.LUT R12, R3, 0xff, RZ, 0xc0, !PT ;  /* 0x000000ff030c7812 */ /* 0x000fc600078ec0ff */
[----:B------:R-:W-:Y:S01]  /*0a40*/  VIADD R10, R6, 0xffffffff ;  /* 0xffffffff060a7836 */ /* 0x000fe20000000000 */
[----:B------:R-:W-:-:S04]  /*0a50*/  IADD3 R11, PT, PT, R12, -0x1, RZ ;  /* 0xffffffff0c0b7810 */ /* 0x000fc80007ffe0ff */
[----:B------:R-:W-:-:S04]  /*0a60*/  ISETP.GT.U32.AND P0, PT, R10, 0xfd, PT ;  /* 0x000000fd0a00780c */ /* 0x000fc80003f04070 */
[----:B------:R-:W-:-:S13]  /*0a70*/  ISETP.GT.U32.OR P0, PT, R11, 0xfd, P0 ;  /* 0x000000fd0b00780c */ /* 0x000fda0000704470 */
[----:B------:R-:W-:Y:S01]  /*0a80*/  @!P0 IMAD.MOV.U32 R9, RZ, RZ, RZ ;  /* 0x000000ffff098224 */ /* 0x000fe200078e00ff */
[----:B------:R-:W-:Y:S06]  /*0a90*/  @!P0 BRA `(.L_x_6) ;  /* 0x0000000000608947 */ /* 0x000fec0003800000 */
[----:B------:R-:W-:Y:S02]  /*0aa0*/  FSETP.GTU.FTZ.AND P0, PT, |R0|, +INF , PT ;  /* 0x7f8000000000780b */ /* 0x000fe40003f1c200 */
[----:B------:R-:W-:Y:S02]  /*0ab0*/  FSETP.GTU.FTZ.AND P1, PT, |R7|, +INF , PT ;  /* 0x7f8000000700780b */ /* 0x000fe40003f3c200 */
[----:B------:R-:W-:Y:S02]  /*0ac0*/  MOV R3, R7 ;  /* 0x0000000700037202 */ /* 0x000fe40000000f00 */
[----:B------:R-:W-:-:S13]  /*0ad0*/  PLOP3.LUT P0, PT, P0, P1, PT, 0xf8, 0x8f ;  /* 0x00000000008f781c */ /* 0x000fda0000703f70 */
[----:B------:R-:W-:Y:S05]  /*0ae0*/  @P0 BRA `(.L_x_7) ;  /* 0x00000004004c0947 */ /* 0x000fea0003800000 */
[----:B------:R-:W-:-:S13]  /*0af0*/  LOP3.LUT P0, RZ, R7, 0x7fffffff, R8, 0xc8, !PT ;  /* 0x7fffffff07ff7812 */ /* 0x000fda000780c808 */
[----:B------:R-:W-:Y:S05]  /*0b00*/  @!P0 BRA `(.L_x_8) ;  /* 0x00000004003c8947 */ /* 0x000fea0003800000 */
[C---:B------:R-:W-:Y:S02]  /*0b10*/  FSETP.NEU.FTZ.AND P2, PT, |R0|.reuse, +INF , PT ;  /* 0x7f8000000000780b */ /* 0x040fe40003f5d200 */
[----:B------:R-:W-:Y:S02]  /*0b20*/  FSETP.NEU.FTZ.AND P1, PT, |R3|, +INF , PT ;  /* 0x7f8000000300780b */ /* 0x000fe40003f3d200 */
[----:B------:R-:W-:-:S11]  /*0b30*/  FSETP.NEU.FTZ.AND P0, PT, |R0|, +INF , PT ;  /* 0x7f8000000000780b */ /* 0x000fd60003f1d200 */
[----:B------:R-:W-:Y:S05]  /*0b40*/  @!P1 BRA !P2, `(.L_x_8) ;  /* 0x00000004002c9947 */ /* 0x000fea0005000000 */
[----:B------:R-:W-:-:S04]  /*0b50*/  LOP3.LUT P2, RZ, R8, 0x7fffffff, RZ, 0xc0, !PT ;  /* 0x7fffffff08ff7812 */ /* 0x000fc8000784c0ff */
[----:B------:R-:W-:-:S13]  /*0b60*/  PLOP3.LUT P1, PT, P1, P2, PT, 0x2f, 0xf2 ;  /* 0x0000000000f2781c */ /* 0x000fda0000f24577 */
[----:B------:R-:W-:Y:S05]  /*0b70*/  @P1 BRA `(.L_x_9) ;  /* 0x0000000400181947 */ /* 0x000fea0003800000 */
[----:B------:R-:W-:-:S04]  /*0b80*/  LOP3.LUT P1, RZ, R7, 0x7fffffff, RZ, 0xc0, !PT ;  /* 0x7fffffff07ff7812 */ /* 0x000fc8000782c0ff */
[----:B------:R-:W-:-:S13]  /*0b90*/  PLOP3.LUT P0, PT, P0, P1, PT, 0x2f, 0xf2 ;  /* 0x0000000000f2781c */ /* 0x000fda0000702577 */
[----:B------:R-:W-:Y:S05]  /*0ba0*/  @P0 BRA `(.L_x_10) ;  /* 0x0000000400000947 */ /* 0x000fea0003800000 */
[----:B------:R-:W-:Y:S02]  /*0bb0*/  ISETP.GE.AND P0, PT, R11, RZ, PT ;  /* 0x000000ff0b00720c */ /* 0x000fe40003f06270 */
[----:B------:R-:W-:-:S11]  /*0bc0*/  ISETP.GE.AND P1, PT, R10, RZ, PT ;  /* 0x000000ff0a00720c */ /* 0x000fd60003f26270 */
[----:B------:R-:W-:Y:S02]  /*0bd0*/  @P0 IMAD.MOV.U32 R9, RZ, RZ, RZ ;  /* 0x000000ffff090224 */ /* 0x000fe400078e00ff */
[----:B------:R-:W-:Y:S01]  /*0be0*/  @!P0 FFMA R8, R0, 1.84467440737095516160e+19, RZ ;  /* 0x5f80000000088823 */ /* 0x000fe200000000ff */
[----:B------:R-:W-:Y:S02]  /*0bf0*/  @!P0 IMAD.MOV.U32 R9, RZ, RZ, -0x40 ;  /* 0xffffffc0ff098424 */ /* 0x000fe400078e00ff */
[----:B------:R-:W-:-:S03]  /*0c00*/  @!P1 FFMA R7, R3, 1.84467440737095516160e+19, RZ ;  /* 0x5f80000003079823 */ /* 0x000fc600000000ff */
[----:B------:R-:W-:-:S07]  /*0c10*/  @!P1 IADD3 R9, PT, PT, R9, 0x40, RZ ;  /* 0x0000004009099810 */ /* 0x000fce0007ffe0ff */
.L_x_6:
[----:B------:R-:W-:Y:S01]  /*0c20*/  LEA R0, R6, 0xc0800000, 0x17 ;  /* 0xc080000006007811 */ /* 0x000fe200078eb8ff */
[----:B------:R-:W-:Y:S01]  /*0c30*/  VIADD R3, R12, 0xffffff81 ;  /* 0xffffff810c037836 */ /* 0x000fe20000000000 */
[----:B------:R-:W-:Y:S03]  /*0c40*/  BSSY.RECONVERGENT B2, `(.L_x_11) ;  /* 0x0000035000027945 */ /* 0x000fe60003800200 */
[----:B------:R-:W-:Y:S01]  /*0c50*/  IMAD.IADD R7, R7, 0x1, -R0 ;  /* 0x0000000107077824 */ /* 0x000fe200078e0a00 */
[C---:B------:R-:W-:Y:S01]  /*0c60*/  IADD3 R6, PT, PT, R3.reuse, 0x7f, -R6 ;  /* 0x0000007f03067810 */ /* 0x040fe20007ffe806 */
[----:B------:R-:W-:Y:S02]  /*0c70*/  IMAD R0, R3, -0x800000, R8 ;  /* 0xff80000003007824 */ /* 0x000fe400078e0208 */
[----:B------:R-:W0:Y:S01]  /*0c80*/  MUFU.RCP R10, R7 ;  /* 0x00000007000a7308 */ /* 0x000e220000001000 */
[----:B------:R-:W-:Y:S01]  /*0c90*/  FADD.FTZ R11, -R7, -RZ ;  /* 0x800000ff070b7221 */ /* 0x000fe20000010100 */
[----:B------:R-:W-:-:S03]  /*0ca0*/  IADD3 R6, PT, PT, R6, R9, RZ ;  /* 0x0000000906067210 */ /* 0x000fc60007ffe0ff */
[----:B0-----:R-:W-:-:S04]  /*0cb0*/  FFMA R13, R10, R11, 1 ;  /* 0x3f8000000a0d7423 */ /* 0x001fc8000000000b */
[----:B------:R-:W-:-:S04]  /*0cc0*/  FFMA R15, R10, R13, R10 ;  /* 0x0000000d0a0f7223 */ /* 0x000fc8000000000a */
[----:B------:R-:W-:-:S04]  /*0cd0*/  FFMA R8, R0, R15, RZ ;  /* 0x0000000f00087223 */ /* 0x000fc800000000ff */
[----:B------:R-:W-:-:S04]  /*0ce0*/  FFMA R13, R11, R8, R0 ;  /* 0x000000080b0d7223 */ /* 0x000fc80000000000 */
[----:B------:R-:W-:-:S04]  /*0cf0*/  FFMA R8, R15, R13, R8 ;  /* 0x0000000d0f087223 */ /* 0x000fc80000000008 */
[----:B------:R-:W-:-:S04]  /*0d00*/  FFMA R11, R11, R8, R0 ;  /* 0x000000080b0b7223 */ /* 0x000fc80000000000 */
[----:B------:R-:W-:-:S05]  /*0d10*/  FFMA R0, R15, R11, R8 ;  /* 0x0000000b0f007223 */ /* 0x000fca0000000008 */
[----:B------:R-:W-:-:S04]  /*0d20*/  SHF.R.U32.HI R3, RZ, 0x17, R0 ;  /* 0x00000017ff037819 */ /* 0x000fc80000011600 */
[----:B------:R-:W-:-:S05]  /*0d30*/  LOP3.LUT R3, R3, 0xff, RZ, 0xc0, !PT ;  /* 0x000000ff03037812 */ /* 0x000fca00078ec0ff */
[----:B------:R-:W-:-:S04]  /*0d40*/  IMAD.IADD R9, R3, 0x1, R6 ;  /* 0x0000000103097824 */ /* 0x000fc800078e0206 */
[----:B------:R-:W-:-:S05]  /*0d50*/  VIADD R3, R9, 0xffffffff ;  /* 0xffffffff09037836 */ /* 0x000fca0000000000 */
[----:B------:R-:W-:-:S13]  /*0d60*/  ISETP.GE.U32.AND P0, PT, R3, 0xfe, PT ;  /* 0x000000fe0300780c */ /* 0x000fda0003f06070 */
[----:B------:R-:W-:Y:S05]  /*0d70*/  @!P0 BRA `(.L_x_12) ;  /* 0x0000000000808947 */ /* 0x000fea0003800000 */
[----:B------:R-:W-:-:S13]  /*0d80*/  ISETP.GT.AND P0, PT, R9, 0xfe, PT ;  /* 0x000000fe0900780c */ /* 0x000fda0003f04270 */
[----:B------:R-:W-:Y:S05]  /*0d90*/  @P0 BRA `(.L_x_13) ;  /* 0x00000000006c0947 */ /* 0x000fea0003800000 */
[----:B------:R-:W-:-:S13]  /*0da0*/  ISETP.GE.AND P0, PT, R9, 0x1, PT ;  /* 0x000000010900780c */ /* 0x000fda0003f06270 */
[----:B------:R-:W-:Y:S05]  /*0db0*/  @P0 BRA `(.L_x_14) ;  /* 0x0000000000740947 */ /* 0x000fea0003800000 */
[----:B------:R-:W-:Y:S02]  /*0dc0*/  ISETP.GE.AND P0, PT, R9, -0x18, PT ;  /* 0xffffffe80900780c */ /* 0x000fe40003f06270 */
[----:B------:R-:W-:-:S11]  /*0dd0*/  LOP3.LUT R0, R0, 0x80000000, RZ, 0xc0, !PT ;  /* 0x8000000000007812 */ /* 0x000fd600078ec0ff */
[----:B------:R-:W-:Y:S05]  /*0de0*/  @!P0 BRA `(.L_x_14) ;  /* 0x0000000000688947 */ /* 0x000fea0003800000 */
[CCC-:B------:R-:W-:Y:S01]  /*0df0*/  FFMA.RZ R3, R15.reuse, R11.reuse, R8.reuse ;  /* 0x0000000b0f037223 */ /* 0x1c0fe2000000c008 */
[-CC-:B------:R-:W-:Y:S01]  /*0e00*/  FFMA.RM R6, R15, R11.reuse, R8.reuse ;  /* 0x0000000b0f067223 */ /* 0x180fe20000004008 */
[C---:B------:R-:W-:Y:S02]  /*0e10*/  ISETP.NE.AND P2, PT, R9.reuse, RZ, PT ;  /* 0x000000ff0900720c */ /* 0x040fe40003f45270 */
[----:B------:R-:W-:Y:S02]  /*0e20*/  ISETP.NE.AND P1, PT, R9, RZ, PT ;  /* 0x000000ff0900720c */ /* 0x000fe40003f25270 */
[----:B------:R-:W-:Y:S01]  /*0e30*/  LOP3.LUT R7, R3, 0x7fffff, RZ, 0xc0, !PT ;  /* 0x007fffff03077812 */ /* 0x000fe200078ec0ff */
[----:B------:R-:W-:Y:S01]  /*0e40*/  FFMA.RP R3, R15, R11, R8 ;  /* 0x0000000b0f037223 */ /* 0x000fe20000008008 */
[----:B------:R-:W-:Y:S01]  /*0e50*/  IADD3 R8, PT, PT, R9, 0x20, RZ ;  /* 0x0000002009087810 */ /* 0x000fe20007ffe0ff */
[----:B------:R-:W-:Y:S01]  /*0e60*/  IMAD.MOV R9, RZ, RZ, -R9 ;  /* 0x000000ffff097224 */ /* 0x000fe200078e0a09 */
[----:B------:R-:W-:-:S02]  /*0e70*/  LOP3.LUT R7, R7, 0x800000, RZ, 0xfc, !PT ;  /* 0x0080000007077812 */ /* 0x000fc400078efcff */
[----:B------:R-:W-:Y:S02]  /*0e80*/  FSETP.NEU.FTZ.AND P0, PT, R3, R6, PT ;  /* 0x000000060300720b */ /* 0x000fe40003f1d000 */
[----:B------:R-:W-:Y:S02]  /*0e90*/  SHF.L.U32 R8, R7, R8, RZ ;  /* 0x0000000807087219 */ /* 0x000fe400000006ff */
[----:B------:R-:W-:Y:S02]  /*0ea0*/  SEL R6, R9, RZ, P2 ;  /* 0x000000ff09067207 */ /* 0x000fe40001000000 */
[----:B------:R-:W-:Y:S02]  /*0eb0*/  ISETP.NE.AND P1, PT, R8, RZ, P1 ;  /* 0x000000ff0800720c */ /* 0x000fe40000f25270 */
[----:B------:R-:W-:Y:S02]  /*0ec0*/  SHF.R.U32.HI R6, RZ, R6, R7 ;  /* 0x00000006ff067219 */ /* 0x000fe40000011607 */
[----:B------:R-:W-:-:S02]  /*0ed0*/  PLOP3.LUT P0, PT, P0, P1, PT, 0xf8, 0x8f ;  /* 0x00000000008f781c */ /* 0x000fc40000703f70 */
[----:B------:R-:W-:Y:S02]  /*0ee0*/  SHF.R.U32.HI R8, RZ, 0x1, R6 ;  /* 0x00000001ff087819 */ /* 0x000fe40000011606 */
[----:B------:R-:W-:-:S04]  /*0ef0*/  SEL R3, RZ, 0x1, !P0 ;  /* 0x00000001ff037807 */ /* 0x000fc80004000000 */
[----:B------:R-:W-:-:S04]  /*0f00*/  LOP3.LUT R3, R3, 0x1, R8, 0xf8, !PT ;  /* 0x0000000103037812 */ /* 0x000fc800078ef808 */
[----:B------:R-:W-:-:S05]  /*0f10*/  LOP3.LUT R3, R3, R6, RZ, 0xc0, !PT ;  /* 0x0000000603037212 */ /* 0x000fca00078ec0ff */
[----:B------:R-:W-:-:S05]  /*0f20*/  IMAD.IADD R3, R8, 0x1, R3 ;  /* 0x0000000108037824 */ /* 0x000fca00078e0203 */
[----:B------:R-:W-:Y:S01]  /*0f30*/  LOP3.LUT R0, R3, R0, RZ, 0xfc, !PT ;  /* 0x0000000003007212 */ /* 0x000fe200078efcff */
[----:B------:R-:W-:Y:S06]  /*0f40*/  BRA `(.L_x_14) ;  /* 0x0000000000107947 */ /* 0x000fec0003800000 */
.L_x_13:
[----:B------:R-:W-:-:S04]  /*0f50*/  LOP3.LUT R0, R0, 0x80000000, RZ, 0xc0, !PT ;  /* 0x8000000000007812 */ /* 0x000fc800078ec0ff */
[----:B------:R-:W-:Y:S01]  /*0f60*/  LOP3.LUT R0, R0, 0x7f800000, RZ, 0xfc, !PT ;  /* 0x7f80000000007812 */ /* 0x000fe200078efcff */
[----:B------:R-:W-:Y:S06]  /*0f70*/  BRA `(.L_x_14) ;  /* 0x0000000000047947 */ /* 0x000fec0003800000 */
.L_x_12:
[----:B------:R-:W-:-:S07]  /*0f80*/  LEA R0, R6, R0, 0x17 ;  /* 0x0000000006007211 */ /* 0x000fce00078eb8ff */
.L_x_14:
[----:B------:R-:W-:Y:S05]  /*0f90*/  BSYNC.RECONVERGENT B2 ;  /* 0x0000000000027941 */ /* 0x000fea0003800200 */
.L_x_11:
[----:B------:R-:W-:Y:S05]  /*0fa0*/  BRA `(.L_x_15) ;  /* 0x0000000000207947 */ /* 0x000fea0003800000 */
.L_x_10:
[----:B------:R-:W-:-:S04]  /*0fb0*/  LOP3.LUT R0, R7, 0x80000000, R8, 0x48, !PT ;  /* 0x8000000007007812 */ /* 0x000fc800078e4808 */
[----:B------:R-:W-:Y:S01]  /*0fc0*/  LOP3.LUT R0, R0, 0x7f800000, RZ, 0xfc, !PT ;  /* 0x7f80000000007812 */ /* 0x000fe200078efcff */
[----:B------:R-:W-:Y:S06]  /*0fd0*/  BRA `(.L_x_15) ;  /* 0x0000000000147947 */ /* 0x000fec0003800000 */
.L_x_9:
[----:B------:R-:W-:Y:S01]  /*0fe0*/  LOP3.LUT R0, R7, 0x80000000, R8, 0x48, !PT ;  /* 0x8000000007007812 */ /* 0x000fe200078e4808 */
[----:B------:R-:W-:Y:S06]  /*0ff0*/  BRA `(.L_x_15) ;  /* 0x00000000000c7947 */ /* 0x000fec0003800000 */
.L_x_8:
[----:B------:R-:W0:Y:S01]  /*1000*/  MUFU.RSQ R0, -QNAN ;  /* 0xffc0000000007908 */ /* 0x000e220000001400 */
[----:B------:R-:W-:Y:S05]  /*1010*/  BRA `(.L_x_15) ;  /* 0x0000000000047947 */ /* 0x000fea0003800000 */
.L_x_7:
[----:B------:R-:W-:-:S07]  /*1020*/  FADD.FTZ R0, R0, R3 ;  /* 0x0000000300007221 */ /* 0x000fce0000010000 */
.L_x_15:
[----:B------:R-:W-:Y:S05]  /*1030*/  BSYNC.RECONVERGENT B1 ;  /* 0x0000000000017941 */ /* 0x000fea0003800200 */
.L_x_5:
[----:B------:R-:W-:-:S04]  /*1040*/  IMAD.MOV.U32 R3, RZ, RZ, 0x0 ;  /* 0x00000000ff037424 */ /* 0x000fc800078e00ff */
[----:B0-----:R-:W-:Y:S05]  /*1050*/  RET.REL.NODEC R2 `(_Z7softmaxPfS_S_S_mmmm) ;  /* 0xffffffec02e87950 */ /* 0x001fea0003c3ffff */
.L_x_16:
[----:B------:R-:W-:-:S00]  /*1060*/  BRA `(.L_x_16) ;  /* 0xfffffffc00fc7947 */ /* 0x000fc0000383ffff */
[----:B------:R-:W-:-:S00]  /*1070*/  NOP ;  /* 0x0000000000007918 */ /* 0x000fc00000000000 */
        /* <DEDUP_REMOVED lines=8> */
.L_x_47:


//--------------------- .text._Z6expsumPfS_S_mmm  --------------------------
	.section	.text._Z6expsumPfS_S_mmm,"ax",@progbits
	.align	128
        .global         _Z6expsumPfS_S_mmm
        .type           _Z6expsumPfS_S_mmm,@function
        .size           _Z6expsumPfS_S_mmm,(.L_x_48 - _Z6expsumPfS_S_mmm)
        .other          _Z6expsumPfS_S_mmm,@"STO_CUDA_ENTRY STV_DEFAULT"
_Z6expsumPfS_S_mmm:
.text._Z6expsumPfS_S_mmm:
        /* <DEDUP_REMOVED lines=9> */
[----:B------:R-:W-:Y:S01]  /*0090*/  MOV R2, UR5 ;  /* 0x0000000500027c02 */ /* 0x000fe20008000f00 */
        /* <DEDUP_REMOVED lines=15> */
[----:B-1----:R-:W-:Y:S01]  /*0190*/  IMAD.MOV.U32 R2, RZ, RZ, RZ ;  /* 0x000000ffff027224 */ /* 0x002fe200078e00ff */
[----:B--2---:R-:W-:-:S05]  /*01a0*/  IADD3 R5, PT, PT, RZ, -R3, RZ ;  /* 0x80000003ff057210 */ /* 0x004fca0007ffe0ff */
[----:B------:R-:W-:-:S04]  /*01b0*/  IMAD R5, R5, UR10, RZ ;  /* 0x0000000a05057c24 */ /* 0x000fc8000f8e02ff */
[----:B------:R-:W-:-:S06]  /*01c0*/  IMAD.HI.U32 R3, R3, R5, R2 ;  /* 0x0000000503037227 */ /* 0x000fcc00078e0002 */
[----:B------:R-:W-:-:S05]  /*01d0*/  IMAD.HI.U32 R3, R3, R0, RZ ;  /* 0x0000000003037227 */ /* 0x000fca00078e00ff */
[----:B------:R-:W-:-:S05]  /*01e0*/  IADD3 R5, PT, PT, -R3, RZ, RZ ;  /* 0x000000ff03057210 */ /* 0x000fca0007ffe1ff */
[----:B------:R-:W-:-:S05]  /*01f0*/  IMAD R5, R5, UR10, R0 ;  /* 0x0000000a05057c24 */ /* 0x000fca000f8e0200 */
[----:B------:R-:W-:-:S13]  /*0200*/  ISETP.GE.U32.AND P0, PT, R5, UR10, PT ;  /* 0x0000000a05007c0c */ /* 0x000fda000bf06070 */
[----:B------:R-:W-:Y:S01]  /*0210*/  @P0 VIADD R5, R5, -UR10 ;  /* 0x8000000a05050c36 */ /* 0x000fe20008000000 */
[----:B------:R-:W-:-:S04]  /*0220*/  @P0 IADD3 R3, PT, PT, R3, 0x1, RZ ;  /* 0x0000000103030810 */ /* 0x000fc80007ffe0ff */
[----:B------:R-:W-:-:S13]  /*0230*/  ISETP.GE.U32.AND P1, PT, R5, UR10, PT ;  /* 0x0000000a05007c0c */ /* 0x000fda000bf26070 */
[----:B------:R-:W-:Y:S01]  /*0240*/  @P1 VIADD R3, R3, 0x1 ;  /* 0x0000000103031836 */ /* 0x000fe20000000000 */
[----:B------:R-:W-:-:S04]  /*0250*/  @!P2 LOP3.LUT R3, RZ, UR10, RZ, 0x33, !PT ;  /* 0x0000000aff03ac12 */ /* 0x000fc8000f8e33ff */
[----:B------:R-:W-:Y:S01]  /*0260*/  IADD3 R5, PT, PT, -R3, RZ, RZ ;  /* 0x000000ff03057210 */ /* 0x000fe20007ffe1ff */
[----:B------:R-:W-:-:S04]  /*0270*/  IMAD.MOV.U32 R7, RZ, RZ, R3 ;  /* 0x000000ffff077224 */ /* 0x000fc800078e0003 */
[----:B------:R-:W-:Y:S01]  /*0280*/  IMAD R0, R5, UR10, R0 ;  /* 0x0000000a05007c24 */ /* 0x000fe2000f8e0200 */
[----:B------:R-:W-:Y:S06]  /*0290*/  BRA `(.L_x_19) ;  /* 0x0000000000147947 */ /* 0x000fec0003800000 */
.L_x_18:
[----:B------:R-:W-:-:S07]  /*02a0*/  MOV R4, 0x2c0 ;  /* 0x000002c000047802 */ /* 0x000fce0000000f00 */
[----:B0-----:R-:W-:Y:S05]  /*02b0*/  CALL.REL.NOINC `($__internal_2_$__cuda_sm20_div_u64) ;  /* 0x00000000007c7944 */ /* 0x001fea0003c00000 */
[----:B------:R-:W0:Y:S01]  /*02c0*/  LDCU UR6, c[0x0][0x3a8] ;  /* 0x00007500ff0677ac */ /* 0x000e220008000800 */
[----:B------:R-:W-:-:S05]  /*02d0*/  IADD3 R3, PT, PT, -R7, RZ, RZ ;  /* 0x000000ff07037210 */ /* 0x000fca0007ffe1ff */
[----:B0-----:R-:W-:-:S07]  /*02e0*/  IMAD R0, R3, UR6, R0 ;  /* 0x0000000603007c24 */ /* 0x001fce000f8e0200 */
.L_x_19:
[----:B0-----:R-:W-:Y:S05]  /*02f0*/  BSYNC.RECONVERGENT B0 ;  /* 0x0000000000007941 */ /* 0x001fea0003800200 */
.L_x_17:
[----:B------:R-:W0:Y:S01]  /*0300*/  LDCU.64 UR6, c[0x0][0x398] ;  /* 0x00007300ff0677ac */ /* 0x000e220008000a00 */
[----:B------:R-:W1:Y:S01]  /*0310*/  LDC.64 R2, c[0x0][0x390] ;  /* 0x0000e400ff027b82 */ /* 0x000e620000000a00 */
[--C-:B------:R-:W-:Y:S01]  /*0320*/  SHF.R.S64 R4, RZ, 0x1e, R0.reuse ;  /* 0x0000001eff047819 */ /* 0x100fe20000001000 */
[----:B------:R-:W2:Y:S01]  /*0330*/  LDCU.64 UR8, c[0x0][0x380] ;  /* 0x00007000ff0877ac */ /* 0x000ea20008000a00 */
[----:B------:R-:W-:Y:S02]  /*0340*/  SHF.R.S32.HI R5, RZ, 0x1e, R0 ;  /* 0x0000001eff057819 */ /* 0x000fe40000011400 */
[----:B------:R-:W-:-:S05]  /*0350*/  SHF.R.S32.HI R0, RZ, 0x1f, R7 ;  /* 0x0000001fff007819 */ /* 0x000fca0000011407 */
[----:B0-----:R-:W-:Y:S02]  /*0360*/  IMAD R0, R0, UR6, RZ ;  /* 0x0000000600007c24 */ /* 0x001fe4000f8e02ff */
[----:B------:R-:W-:-:S04]  /*0370*/  IMAD.WIDE.U32 R4, R7, UR6, R4 ;  /* 0x0000000607047c25 */ /* 0x000fc8000f8e0004 */
[----:B------:R-:W-:Y:S01]  /*0380*/  IMAD R7, R7, UR7, R0 ;  /* 0x0000000707077c24 */ /* 0x000fe2000f8e0200 */
[----:B--2---:R-:W-:Y:S01]  /*0390*/  IADD3 R6, P0, PT, R4, UR8, RZ ;  /* 0x0000000804067c10 */ /* 0x004fe2000ff1e0ff */
[----:B-1----:R-:W2:Y:S03]  /*03a0*/  LDG.E R3, desc[UR4][R2.64] ;  /* 0x0000000402037981 */ /* 0x002ea6000c1e1900 */
[----:B------:R-:W-:-:S05]  /*03b0*/  IADD3.X R7, PT, PT, R5, UR9, R7, P0, !PT ;  /* 0x0000000905077c10 */ /* 0x000fca00087fe407 */
[----:B------:R-:W2:Y:S01]  /*03c0*/  LDG.E R6, desc[UR4][R6.64] ;  /* 0x0000000406067981 */ /* 0x000ea2000c1e1900 */
[----:B------:R-:W-:Y:S02]  /*03d0*/  HFMA2 R9, -RZ, RZ, 3.7421875, 0 ;  /* 0x437c0000ff097431 */ /* 0x000fe400000001ff */
[----:B------:R-:W-:Y:S02]  /*03e0*/  IMAD.MOV.U32 R5, RZ, RZ, 0x3bbb989d ;  /* 0x3bbb989dff057424 */ /* 0x000fe400078e00ff */
[----:B--2---:R-:W-:-:S04]  /*03f0*/  FADD R0, R6, -R3 ;  /* 0x8000000306007221 */ /* 0x004fc80000000000 */
[----:B------:R-:W-:-:S04]  /*0400*/  FFMA.SAT R4, R0, R5, 0.5 ;  /* 0x3f00000000047423 */ /* 0x000fc80000002005 */
[----:B------:R-:W-:-:S04]  /*0410*/  FFMA.RM R8, R4, R9, 12582913 ;  /* 0x4b40000104087423 */ /* 0x000fc80000004009 */
[----:B------:R-:W-:-:S04]  /*0420*/  FADD R5, R8, -12583039 ;  /* 0xcb40007f08057421 */ /* 0x000fc80000000000 */
[----:B------:R-:W-:-:S04]  /*0430*/  FFMA R5, R0, 1.4426950216293334961, -R5 ;  /* 0x3fb8aa3b00057823 */ /* 0x000fc80000000805 */
[----:B------:R-:W-:Y:S02]  /*0440*/  FFMA R0, R0, 1.925963033500011079e-08, R5 ;  /* 0x32a5706000007823 */ /* 0x000fe40000000005 */
[----:B------:R-:W0:Y:S02]  /*0450*/  LDC.64 R4, c[0x0][0x388] ;  /* 0x0000e200ff047b82 */ /* 0x000e240000000a00 */
[----:B------:R-:W1:Y:S01]  /*0460*/  MUFU.EX2 R3, R0 ;  /* 0x0000000000037308 */ /* 0x000e620000000800 */
[----:B------:R-:W-:-:S04]  /*0470*/  IMAD.SHL.U32 R8, R8, 0x800000, RZ ;  /* 0x0080000008087824 */ /* 0x000fc800078e00ff */
[----:B-1----:R-:W-:-:S05]  /*0480*/  FMUL R3, R8, R3 ;  /* 0x0000000308037220 */ /* 0x002fca0000400000 */
[----:B0-----:R-:W-:Y:S01]  /*0490*/  REDG.E.ADD.F32.FTZ.RN.STRONG.GPU desc[UR4][R4.64], R3 ;  /* 0x00000003040079a6 */ /* 0x001fe2000c12f304 */
[----:B------:R-:W-:Y:S05]  /*04a0*/  EXIT ;  /* 0x000000000000794d */ /* 0x000fea0003800000 */
        .weak           $__internal_2_$__cuda_sm20_div_u64
        .type           $__internal_2_$__cuda_sm20_div_u64,@function
        .size           $__internal_2_$__cuda_sm20_div_u64,(.L_x_48 - $__internal_2_$__cuda_sm20_div_u64)
$__internal_2_$__cuda_sm20_div_u64:
        /* <DEDUP_REMOVED lines=10> */
[----:B------:R-:W-:-:S03]  /*0550*/  IMAD.HI.U32 R8, R6, R11, RZ ;  /* 0x0000000b06087227 */ /* 0x000fc600078e00ff */
[----:B------:R-:W-:Y:S01]  /*0560*/  IADD3.X R13, PT, PT, RZ, ~R9, RZ, P0, !PT ;  /* 0x80000009ff0d7210 */ /* 0x000fe200007fe4ff */
[----:B------:R-:W-:-:S04]  /*0570*/  IMAD.MOV.U32 R9, RZ, RZ, R6 ;  /* 0x000000ffff097224 */ /* 0x000fc800078e0006 */
[----:B------:R-:W-:-:S04]  /*0580*/  IMAD.WIDE.U32 R8, P0, R6, R13, R8 ;  /* 0x0000000d06087225 */ /* 0x000fc80007800008 */
[C---:B------:R-:W-:Y:S02]  /*0590*/  IMAD R15, R7.reuse, R13, RZ ;  /* 0x0000000d070f7224 */ /* 0x040fe400078e02ff */
[----:B------:R-:W-:-:S04]  /*05a0*/  IMAD.HI.U32 R8, P1, R7, R11, R8 ;  /* 0x0000000b07087227 */ /* 0x000fc80007820008 */
[----:B------:R-:W-:Y:S01]  /*05b0*/  IMAD.HI.U32 R13, R7, R13, RZ ;  /* 0x0000000d070d7227 */ /* 0x000fe200078e00ff */
[----:B------:R-:W-:-:S04]  /*05c0*/  IADD3 R9, P2, PT, R15, R8, RZ ;  /* 0x000000080f097210 */ /* 0x000fc80007f5e0ff */
[----:B------:R-:W-:Y:S01]  /*05d0*/  IADD3.X R8, PT, PT, R13, R7, RZ, P0, !PT ;  /* 0x000000070d087210 */ /* 0x000fe200007fe4ff */
[----:B------:R-:W-:-:S03]  /*05e0*/  IMAD.WIDE.U32 R6, R9, R2, RZ ;  /* 0x0000000209067225 */ /* 0x000fc600078e00ff */
[----:B------:R-:W-:Y:S01]  /*05f0*/  IADD3.X R11, PT, PT, RZ, RZ, R8, P2, P1 ;  /* 0x000000ffff0b7210 */ /* 0x000fe200017e2408 */
[----:B------:R-:W-:Y:S01]  /*0600*/  IMAD R7, R9, R3, R7 ;  /* 0x0000000309077224 */ /* 0x000fe200078e0207 */
[----:B------:R-:W-:-:S03]  /*0610*/  IADD3 R13, P0, PT, RZ, -R6, RZ ;  /* 0x80000006ff0d7210 */ /* 0x000fc60007f1e0ff */
[----:B------:R-:W-:Y:S02]  /*0620*/  IMAD R7, R11, R2, R7 ;  /* 0x000000020b077224 */ /* 0x000fe400078e0207 */
[----:B------:R-:W-:-:S03]  /*0630*/  IMAD.HI.U32 R8, R9, R13, RZ ;  /* 0x0000000d09087227 */ /* 0x000fc600078e00ff */
[----:B------:R-:W-:Y:S01]  /*0640*/  IADD3.X R6, PT, PT, RZ, ~R7, RZ, P0, !PT ;  /* 0x80000007ff067210 */ /* 0x000fe200007fe4ff */
[----:B------:R-:W-:-:S04]  /*0650*/  HFMA2 R7, -RZ, RZ, 0, 0 ;  /* 0x00000000ff077431 */ /* 0x000fc800000001ff */
        /* <DEDUP_REMOVED lines=12> */
[----:B------:R-:W-:-:S04]  /*0720*/  IADD3 R9, P1, PT, R9, R6, RZ ;  /* 0x0000000609097210 */ /* 0x000fc80007f3e0ff */
[----:B------:R-:W-:Y:S01]  /*0730*/  IADD3.X R8, PT, PT, R8, RZ, RZ, P0, !PT ;  /* 0x000000ff08087210 */ /* 0x000fe200007fe4ff */
        /* <DEDUP_REMOVED lines=9> */
[CC--:B------:R-:W-:Y:S02]  /*07d0*/  ISETP.GE.U32.AND.EX P0, PT, R10.reuse, R3.reuse, PT, P0 ;  /* 0x000000030a00720c */ /* 0x0c0fe40003f06100 */
[----:B------:R-:W-:Y:S02]  /*07e0*/  IADD3.X R8, PT, PT, R10, ~R3, RZ, P1, !PT ;  /* 0x800000030a087210 */ /* 0x000fe40000ffe4ff */
[----:B------:R-:W-:Y:S02]  /*07f0*/  SEL R5, R5, R13, P0 ;  /* 0x0000000d05057207 */ /* 0x000fe40000000000 */
[----:B------:R-:W-:-:S02]  /*0800*/  SEL R8, R8, R10, P0 ;  /* 0x0000000a08087207 */ /* 0x000fc40000000000 */
[----:B------:R-:W-:Y:S02]  /*0810*/  SEL R6, R6, R9, P0 ;  /* 0x0000000906067207 */ /* 0x000fe40000000000 */
[----:B------:R-:W-:Y:S02]  /*0820*/  ISETP.GE.U32.AND P0, PT, R5, R2, PT ;  /* 0x000000020500720c */ /* 0x000fe40003f06070 */
[----:B------:R-:W-:Y:S02]  /*0830*/  ISETP.NE.U32.AND P1, PT, R2, RZ, PT ;  /* 0x000000ff0200720c */ /* 0x000fe40003f25070 */
[----:B------:R-:W-:Y:S02]  /*0840*/  IADD3 R7, PT, PT, R6, 0x1, RZ ;  /* 0x0000000106077810 */ /* 0x000fe40007ffe0ff */
[----:B------:R-:W-:Y:S02]  /*0850*/  ISETP.GE.U32.AND.EX P0, PT, R8, R3, PT, P0 ;  /* 0x000000030800720c */ /* 0x000fe40003f06100 */
[----:B------:R-:W-:-:S02]  /*0860*/  MOV R5, 0x0 ;  /* 0x0000000000057802 */ /* 0x000fc40000000f00 */
[----:B------:R-:W-:Y:S02]  /*0870*/  ISETP.NE.AND.EX P1, PT, R3, RZ, PT, P1 ;  /* 0x000000ff0300720c */ /* 0x000fe40003f25310 */
[----:B------:R-:W-:-:S04]  /*0880*/  SEL R7, R7, R6, P0 ;  /* 0x0000000607077207 */ /* 0x000fc80000000000 */
[----:B------:R-:W-:Y:S01]  /*0890*/  SEL R7, R7, 0xffffffff, P1 ;  /* 0xffffffff07077807 */ /* 0x000fe20000800000 */
[----:B------:R-:W-:Y:S06]  /*08a0*/  RET.REL.NODEC R4 `(_Z6expsumPfS_S_mmm) ;  /* 0xfffffff404d47950 */ /* 0x000fec0003c3ffff */
.L_x_20:
        /* <DEDUP_REMOVED lines=13> */
.L_x_48:


//--------------------- .text._Z3maxPfS_mmm       --------------------------
	.section	.text._Z3maxPfS_mmm,"ax",@progbits
	.align	128
        .global         _Z3maxPfS_mmm
        .type           _Z3maxPfS_mmm,@function
        .size           _Z3maxPfS_mmm,(.L_x_54 - _Z3maxPfS_mmm)
        .other          _Z3maxPfS_mmm,@"STO_CUDA_ENTRY STV_DEFAULT"
_Z3maxPfS_mmm:
.text._Z3maxPfS_mmm:
[----:B------:R-:W-:Y:S01]  /*0000*/  LDC R1, c[0x0][0x37c] ;  /* 0x0000df00ff017b82 */ /* 0x000fe20000000800 */
[----:B------:R-:W0:Y:S07]  /*0010*/  S2R R0, SR_TID.X ;  /* 0x0000000000007919 */ /* 0x000e2e0000002100 */
[----:B------:R-:W1:Y:S01]  /*0020*/  LDC.64 R2, c[0x0][0x398] ;  /* 0x0000e600ff027b82 */ /* 0x000e620000000a00 */
[----:B------:R-:W2:Y:S01]  /*0030*/  LDCU.64 UR14, c[0x0][0x3a0] ;  /* 0x00007400ff0e77ac */ /* 0x000ea20008000a00 */
[----:B------:R-:W3:Y:S06]  /*0040*/  LDCU UR5, c[0x0][0x360] ;  /* 0x00006c00ff0577ac */ /* 0x000eec0008000800 */
[----:B------:R-:W3:Y:S01]  /*0050*/  S2UR UR4, SR_CTAID.X ;  /* 0x00000000000479c3 */ /* 0x000ee20000002500 */
[----:B--2---:R-:W-:-:S04]  /*0060*/  ISETP.NE.U32.AND P1, PT, RZ, UR14, PT ;  /* 0x0000000eff007c0c */ /* 0x004fc8000bf25070 */
[----:B------:R-:W-:Y:S02]  /*0070*/  ISETP.NE.AND.EX P1, PT, RZ, UR15, PT, P1 ;  /* 0x0000000fff007c0c */ /* 0x000fe4000bf25310 */
[----:B-1----:R-:W-:-:S04]  /*0080*/  ISETP.EQ.U32.AND P0, PT, R2, RZ, PT ;  /* 0x000000ff0200720c */ /* 0x002fc80003f02070 */
[----:B------:R-:W-:Y:S01]  /*0090*/  ISETP.EQ.OR.EX P0, PT, R3, RZ, !P1, P0 ;  /* 0x000000ff0300720c */ /* 0x000fe20004f02700 */
[----:B0-----:R-:W-:Y:S01]  /*00a0*/  IMAD.MOV R0, RZ, RZ, -R0 ;  /* 0x000000ffff007224 */ /* 0x001fe200078e0a00 */
[----:B---3--:R-:W-:-:S06]  /*00b0*/  UIMAD UR4, UR4, UR5, URZ ;  /* 0x00000005040472a4 */ /* 0x008fcc000f8e02ff */
[----:B------:R-:W-:-:S13]  /*00c0*/  ISETP.NE.OR P0, PT, R0, UR4, P0 ;  /* 0x0000000400007c0c */ /* 0x000fda0008705670 */
[----:B------:R-:W-:Y:S05]  /*00d0*/  @P0 EXIT ;  /* 0x000000000000094d */ /* 0x000fea0003800000 */
[----:B------:R-:W0:Y:S01]  /*00e0*/  LDCU.64 UR12, c[0x0][0x380] ;  /* 0x00007000ff0c77ac */ /* 0x000e220008000a00 */
[----:B------:R-:W-:Y:S01]  /*00f0*/  ULOP3.LUT UR15, UR14, 0x3, URZ, 0xc0, !UPT ;  /* 0x000000030e0f7892 */ /* 0x000fe2000f8ec0ff */
[----:B------:R-:W1:Y:S01]  /*0100*/  LDCU.64 UR20, c[0x0][0x358] ;  /* 0x00006b00ff1477ac */ /* 0x000e620008000a00 */
[----:B------:R-:W-:Y:S01]  /*0110*/  ULOP3.LUT UR14, UR14, 0xfffffffc, URZ, 0xc0, !UPT ;  /* 0xfffffffc0e0e7892 */ /* 0x000fe2000f8ec0ff */
[----:B------:R-:W-:Y:S01]  /*0120*/  UMOV UR6, URZ ;  /* 0x000000ff00067c82 */ /* 0x000fe20008000000 */
[----:B------:R-:W-:Y:S01]  /*0130*/  UMOV UR7, URZ ;  /* 0x000000ff00077c82 */ /* 0x000fe20008000000 */
[----:B0-----:R-:W-:-:S04]  /*0140*/  UIADD3 UR12, UP0, UPT, UR12, 0x8, URZ ;  /* 0x000000080c0c7890 */ /* 0x001fc8000ff1e0ff */
[----:B-1----:R-:W-:-:S12]  /*0150*/  UIADD3.X UR13, UPT, UPT, URZ, UR13, URZ, UP0, !UPT ;  /* 0x0000000dff0d7290 */ /* 0x002fd800087fe4ff */
.L_x_28:
[----:B0-----:R-:W0:Y:S02]  /*0160*/  LDCU.64 UR4, c[0x0][0x3a0] ;  /* 0x00007400ff0477ac */ /* 0x001e240008000a00 */
[----:B0-----:R-:W-:-:S03]  /*0170*/  UISETP.GE.U32.AND UP0, UPT, UR4, 0x4, UPT ;  /* 0x000000040400788c */ /* 0x001fc6000bf06070 */
[----:B------:R-:W-:Y:S01]  /*0180*/  UMOV UR4, URZ ;  /* 0x000000ff00047c82 */ /* 0x000fe20008000000 */
[----:B------:R-:W-:-:S03]  /*0190*/  UISETP.GE.U32.AND.EX UP0, UPT, UR5, URZ, UPT, UP0 ;  /* 0x000000ff0500728c */ /* 0x000fc6000bf06100 */
[----:B------:R-:W-:-:S06]  /*01a0*/  UMOV UR5, URZ ;  /* 0x000000ff00057c82 */ /* 0x000fcc0008000000 */
[----:B-12---:R-:W-:Y:S05]  /*01b0*/  BRA.U !UP0, `(.L_x_21) ;  /* 0x0000000108b87547 */ /* 0x006fea000b800000 */
[----:B------:R-:W0:Y:S01]  /*01c0*/  LDCU.64 UR10, c[0x0][0x390] ;  /* 0x00007200ff0a77ac */ /* 0x000e220008000a00 */
[----:B------:R-:W1:Y:S01]  /*01d0*/  LDC.64 R2, c[0x0][0x388] ;  /* 0x0000e200ff027b82 */ /* 0x000e620000000a00 */
[----:B------:R-:W-:Y:S01]  /*01e0*/  UMOV UR4, UR12 ;  /* 0x0000000c00047c82 */ /* 0x000fe20008000000 */
[----:B------:R-:W-:Y:S01]  /*01f0*/  UMOV UR5, UR13 ;  /* 0x0000000d00057c82 */ /* 0x000fe20008000000 */
[----:B------:R-:W2:Y:S01]  /*0200*/  LDCU UR9, c[0x0][0x3a4] ;  /* 0x00007480ff0977ac */ /* 0x000ea20008000800 */
[----:B------:R-:W3:Y:S01]  /*0210*/  LDCU UR16, c[0x0][0x3a4] ;  /* 0x00007480ff1077ac */ /* 0x000ee20008000800 */
[----:B0-----:R-:W-:Y:S02]  /*0220*/  UIMAD UR8, UR7, UR10, URZ ;  /* 0x0000000a070872a4 */ /* 0x001fe4000f8e02ff */
[----:B------:R-:W-:Y:S02]  /*0230*/  UIMAD.WIDE.U32 UR4, UR6, UR10, UR4 ;  /* 0x0000000a060472a5 */ /* 0x000fe4000f8e0004 */
[----:B------:R-:W-:-:S04]  /*0240*/  UIMAD UR8, UR6, UR11, UR8 ;  /* 0x0000000b060872a4 */ /* 0x000fc8000f8e0208 */
[----:B------:R-:W-:Y:S02]  /*0250*/  UIADD3 UR8, UPT, UPT, UR5, UR8, URZ ;  /* 0x0000000805087290 */ /* 0x000fe4000fffe0ff */
[----:B------:R-:W-:Y:S02]  /*0260*/  IMAD.U32 R5, RZ, RZ, UR5 ;  /* 0x00000005ff057e24 */ /* 0x000fe4000f8e00ff */
[----:B------:R-:W-:Y:S01]  /*0270*/  IMAD.U32 R4, RZ, RZ, UR4 ;  /* 0x00000004ff047e24 */ /* 0x000fe2000f8e00ff */
[----:B------:R-:W-:Y:S01]  /*0280*/  UMOV UR4, URZ ;  /* 0x000000ff00047c82 */ /* 0x000fe20008000000 */
[----:B------:R-:W-:Y:S01]  /*0290*/  UMOV UR5, URZ ;  /* 0x000000ff00057c82 */ /* 0x000fe20008000000 */
[----:B--23--:R-:W-:-:S07]  /*02a0*/  IMAD.U32 R5, RZ, RZ, UR8 ;  /* 0x00000008ff057e24 */ /* 0x00cfce000f8e00ff */
.L_x_24:
[----:B0-----:R0:W5:Y:S01]  /*02b0*/  LDG.E R7, desc[UR20][R4.64+-0x8] ;  /* 0xfffff81404077981 */ /* 0x001162000c1e1900 */
[----:B------:R-:W-:-:S04]  /*02c0*/  ULOP3.LUT UP0, URZ, UR6, 0xfffffffc, UR4, 0xf8, !UPT ;  /* 0xfffffffc06ff7892 */ /* 0x000fc8000f80f804 */
[----:B------:R-:W-:-:S09]  /*02d0*/  ULOP3.LUT UP0, URZ, UR7, URZ, URZ, 0xfc, UP0 ;  /* 0x000000ff07ff7292 */ /* 0x000fd2000800fcff */
[----:B0-----:R-:W-:Y:S05]  /*02e0*/  BRA.U !UP0, `(.L_x_22) ;  /* 0x00000001080c7547 */ /* 0x001fea000b800000 */
[----:B-1----:R-:W2:Y:S02]  /*02f0*/  LDG.E R0, desc[UR20][R2.64] ;  /* 0x0000001402007981 */ /* 0x002ea4000c1e1900 */
[----:B--2--5:R-:W-:-:S13]  /*0300*/  FSETP.GEU.AND P0, PT, R0, R7, PT ;  /* 0x000000070000720b */ /* 0x024fda0003f0e000 */
[----:B------:R-:W-:Y:S05]  /*0310*/  @P0 BRA `(.L_x_23) ;  /* 0x0000000000080947 */ /* 0x000fea0003800000 */
.L_x_22:
[----:B-1---5:R0:W-:Y:S01]  /*0320*/  STG.E desc[UR20][R2.64], R7 ;  /* 0x0000000702007986 */ /* 0x0221e2000c101914 */
[----:B------:R-:W-:-:S07]  /*0330*/  IMAD.MOV.U32 R0, RZ, RZ, R7 ;  /* 0x000000ffff007224 */ /* 0x000fce00078e0007 */
.L_x_23:
[----:B0-----:R-:W2:Y:S02]  /*0340*/  LDG.E R7, desc[UR20][R4.64+-0x4] ;  /* 0xfffffc1404077981 */ /* 0x001ea4000c1e1900 */
[----:B--2---:R-:W-:-:S13]  /*0350*/  FSETP.GEU.AND P0, PT, R0, R7, PT ;  /* 0x000000070000720b */ /* 0x004fda0003f0e000 */
[----:B------:R0:W-:Y:S04]  /*0360*/  @!P0 STG.E desc[UR20][R2.64], R7 ;  /* 0x0000000702008986 */ /* 0x0001e8000c101914 */
[----:B------:R-:W2:Y:S01]  /*0370*/  LDG.E R9, desc[UR20][R4.64] ;  /* 0x0000001404097981 */ /* 0x000ea2000c1e1900 */
[----:B------:R-:W-:-:S04]  /*0380*/  @!P0 MOV R0, R7 ;  /* 0x0000000700008202 */ /* 0x000fc80000000f00 */
[----:B--2---:R-:W-:-:S13]  /*0390*/  FSETP.GEU.AND P0, PT, R0, R9, PT ;  /* 0x000000090000720b */ /* 0x004fda0003f0e000 */
[----:B------:R0:W-:Y:S04]  /*03a0*/  @!P0 STG.E desc[UR20][R2.64], R9 ;  /* 0x0000000902008986 */ /* 0x0001e8000c101914 */
[----:B------:R-:W2:Y:S01]  /*03b0*/  LDG.E R11, desc[UR20][R4.64+0x4] ;  /* 0x00000414040b7981 */ /* 0x000ea2000c1e1900 */
[----:B------:R-:W-:Y:S01]  /*03c0*/  UIADD3 UR4, UP0, UPT, UR4, 0x4, URZ ;  /* 0x0000000404047890 */ /* 0x000fe2000ff1e0ff */
[----:B------:R-:W-:-:S03]  /*03d0*/  @!P0 IMAD.MOV.U32 R0, RZ, RZ, R9 ;  /* 0x000000ffff008224 */ /* 0x000fc600078e0009 */
[----:B------:R-:W-:Y:S02]  /*03e0*/  UIADD3.X UR5, UPT, UPT, URZ, UR5, URZ, UP0, !UPT ;  /* 0x00000005ff057290 */ /* 0x000fe400087fe4ff */
[----:B------:R-:W-:-:S04]  /*03f0*/  UIADD3 UR8, UP0, UPT, UR4, -UR14, URZ ;  /* 0x8000000e04087290 */ /* 0x000fc8000ff1e0ff */
[----:B------:R-:W-:Y:S02]  /*0400*/  UIADD3.X UR10, UPT, UPT, UR5, ~UR16, URZ, UP0, !UPT ;  /* 0x80000010050a7290 */ /* 0x000fe400087fe4ff */
[----:B------:R-:W-:-:S04]  /*0410*/  UISETP.NE.U32.AND UP0, UPT, UR8, URZ, UPT ;  /* 0x000000ff0800728c */ /* 0x000fc8000bf05070 */
[----:B------:R-:W-:Y:S01]  /*0420*/  UISETP.NE.AND.EX UP0, UPT, UR10, URZ, UPT, UP0 ;  /* 0x000000ff0a00728c */ /* 0x000fe2000bf05300 */
[----:B--2---:R-:W-:-:S13]  /*0430*/  FSETP.GEU.AND P0, PT, R0, R11, PT ;  /* 0x0000000b0000720b */ /* 0x004fda0003f0e000 */
[----:B------:R0:W-:Y:S01]  /*0440*/  @!P0 STG.E desc[UR20][R2.64], R11 ;  /* 0x0000000b02008986 */ /* 0x0001e2000c101914 */
[----:B------:R-:W-:-:S05]  /*0450*/  IADD3 R4, P0, PT, R4, 0x10, RZ ;  /* 0x0000001004047810 */ /* 0x000fca0007f1e0ff */
[----:B------:R-:W-:Y:S01]  /*0460*/  IMAD.X R5, RZ, RZ, R5, P0 ;  /* 0x000000ffff057224 */ /* 0x000fe200000e0605 */
[----:B------:R-:W-:Y:S07]  /*0470*/  BRA.U UP0, `(.L_x_24) ;  /* 0xfffffffd008c7547 */ /* 0x000fee000b83ffff */
[----:B------:R-:W-:Y:S01]  /*0480*/  UMOV UR4, UR14 ;  /* 0x0000000e00047c82 */ /* 0x000fe20008000000 */
[----:B------:R-:W-:-:S05]  /*0490*/  UMOV UR5, UR9 ;  /* 0x0000000900057c82 */ /* 0x000fca0008000000 */
.L_x_21:
[----:B------:R-:W-:-:S04]  /*04a0*/  UISETP.NE.U32.AND UP0, UPT, UR15, URZ, UPT ;  /* 0x000000ff0f00728c */ /* 0x000fc8000bf05070 */
[----:B------:R-:W-:-:S09]  /*04b0*/  UISETP.NE.AND.EX UP0, UPT, URZ, URZ, UPT, UP0 ;  /* 0x000000ffff00728c */ /* 0x000fd2000bf05300 */
[----:B------:R-:W-:Y:S05]  /*04c0*/  BRA.U !UP0, `(.L_x_25) ;  /* 0x0000000108d07547 */ /* 0x000fea000b800000 */
[----:B------:R-:W1:Y:S01]  /*04d0*/  LDCU.64 UR16, c[0x0][0x390] ;  /* 0x00007200ff1077ac */ /* 0x000e620008000a00 */
[----:B------:R-:W2:Y:S01]  /*04e0*/  LDCU.64 UR18, c[0x0][0x380] ;  /* 0x00007000ff1277ac */ /* 0x000ea20008000a00 */
[----:B------:R-:W-:Y:S02]  /*04f0*/  USHF.L.U64.HI UR11, UR4, 0x2, UR5 ;  /* 0x00000002040b7899 */ /* 0x000fe40008010205 */
[----:B------:R-:W-:Y:S02]  /*0500*/  USHF.L.U32 UR10, UR4, 0x2, URZ ;  /* 0x00000002040a7899 */ /* 0x000fe400080006ff */
[----:B-1----:R-:W-:Y:S02]  /*0510*/  UIMAD UR5, UR7, UR16, URZ ;  /* 0x00000010070572a4 */ /* 0x002fe4000f8e02ff */
[----:B------:R-:W-:Y:S02]  /*0520*/  UIMAD.WIDE.U32 UR8, UR6, UR16, UR10 ;  /* 0x00000010060872a5 */ /* 0x000fe4000f8e000a */
[----:B------:R-:W-:-:S02]  /*0530*/  UIMAD UR17, UR6, UR17, UR5 ;  /* 0x00000011061172a4 */ /* 0x000fc4000f8e0205 */
[----:B--2---:R-:W-:-:S04]  /*0540*/  UIADD3 UR5, UP0, UPT, UR8, UR18, URZ ;  /* 0x0000001208057290 */ /* 0x004fc8000ff1e0ff */
[----:B------:R-:W-:Y:S02]  /*0550*/  UIADD3.X UR8, UPT, UPT, UR19, UR17, UR9, UP0, !UPT ;  /* 0x0000001113087290 */ /* 0x000fe400087fe409 */
[----:B0-----:R-:W-:-:S04]  /*0560*/  IMAD.U32 R2, RZ, RZ, UR5 ;  /* 0x00000005ff027e24 */ /* 0x001fc8000f8e00ff */
[----:B------:R-:W-:-:S06]  /*0570*/  MOV R3, UR8 ;  /* 0x0000000800037c02 */ /* 0x000fcc0008000f00 */
[----:B------:R0:W5:Y:S01]  /*0580*/  LDG.E R3, desc[UR20][R2.64] ;  /* 0x0000001402037981 */ /* 0x000162000c1e1900 */
[----:B------:R-:W1:Y:S01]  /*0590*/  LDC.64 R4, c[0x0][0x388] ;  /* 0x0000e200ff047b82 */ /* 0x000e620000000a00 */
[----:B------:R-:W-:-:S04]  /*05a0*/  ULOP3.LUT UP0, URZ, UR4, UR6, URZ, 0xfc, !UPT ;  /* 0x0000000604ff7292 */ /* 0x000fc8000f80fcff */
[----:B------:R-:W-:-:S09]  /*05b0*/  ULOP3.LUT UP0, URZ, UR7, URZ, URZ, 0xfc, UP0 ;  /* 0x000000ff07ff7292 */ /* 0x000fd2000800fcff */
[----:B0-----:R-:W-:Y:S05]  /*05c0*/  BRA.U !UP0, `(.L_x_26) ;  /* 0x00000001080c7547 */ /* 0x001fea000b800000 */
[----:B-1----:R-:W2:Y:S02]  /*05d0*/  LDG.E R0, desc[UR20][R4.64] ;  /* 0x0000001404007981 */ /* 0x002ea4000c1e1900 */
[----:B--2--5:R-:W-:-:S13]  /*05e0*/  FSETP.GEU.AND P0, PT, R0, R3, PT ;  /* 0x000000030000720b */ /* 0x024fda0003f0e000 */
[----:B------:R-:W-:Y:S05]  /*05f0*/  @P0 BRA `(.L_x_27) ;  /* 0x0000000000080947 */ /* 0x000fea0003800000 */
.L_x_26:
[----:B-1---5:R0:W-:Y:S01]  /*0600*/  STG.E desc[UR20][R4.64], R3 ;  /* 0x0000000304007986 */ /* 0x0221e2000c101914 */
[----:B------:R-:W-:-:S07]  /*0610*/  IMAD.MOV.U32 R0, RZ, RZ, R3 ;  /* 0x000000ffff007224 */ /* 0x000fce00078e0003 */
.L_x_27:
[----:B------:R-:W-:-:S04]  /*0620*/  UISETP.NE.U32.AND UP0, UPT, UR15, 0x1, UPT ;  /* 0x000000010f00788c */ /* 0x000fc8000bf05070 */
[----:B------:R-:W-:-:S09]  /*0630*/  UISETP.NE.AND.EX UP0, UPT, URZ, URZ, UPT, UP0 ;  /* 0x000000ffff00728c */ /* 0x000fd2000bf05300 */
[----:B------:R-:W-:Y:S05]  /*0640*/  BRA.U !UP0, `(.L_x_25) ;  /* 0x0000000108707547 */ /* 0x000fea000b800000 */
[----:B------:R-:W-:-:S04]  /*0650*/  UIADD3 UR4, UP0, UPT, UR10, 0x4, URZ ;  /* 0x000000040a047890 */ /* 0x000fc8000ff1e0ff */
[----:B------:R-:W-:Y:S02]  /*0660*/  UIADD3.X UR5, UPT, UPT, URZ, UR11, URZ, UP0, !UPT ;  /* 0x0000000bff057290 */ /* 0x000fe400087fe4ff */
[----:B------:R-:W-:Y:S02]  /*0670*/  ULOP3.LUT UR4, UR4, 0xfffffffc, URZ, 0xc0, !UPT ;  /* 0xfffffffc04047892 */ /* 0x000fe4000f8ec0ff */
[----:B------:R-:W-:-:S04]  /*0680*/  ULOP3.LUT UR5, UR5, 0x3, URZ, 0xc0, !UPT ;  /* 0x0000000305057892 */ /* 0x000fc8000f8ec0ff */
[----:B------:R-:W-:-:S04]  /*0690*/  UIMAD.WIDE.U32 UR4, UR6, UR16, UR4 ;  /* 0x00000010060472a5 */ /* 0x000fc8000f8e0004 */
[----:B------:R-:W-:-:S04]  /*06a0*/  UIADD3 UR8, UP0, UPT, UR4, UR18, URZ ;  /* 0x0000001204087290 */ /* 0x000fc8000ff1e0ff */
[----:B------:R-:W-:Y:S02]  /*06b0*/  UIADD3.X UR4, UPT, UPT, UR19, UR17, UR5, UP0, !UPT ;  /* 0x0000001113047290 */ /* 0x000fe400087fe405 */
[----:B------:R-:W-:-:S04]  /*06c0*/  IMAD.U32 R2, RZ, RZ, UR8 ;  /* 0x00000008ff027e24 */ /* 0x000fc8000f8e00ff */
[----:B0-----:R-:W-:-:S06]  /*06d0*/  IMAD.U32 R3, RZ, RZ, UR4 ;  /* 0x00000004ff037e24 */ /* 0x001fcc000f8e00ff */
[----:B------:R-:W2:Y:S01]  /*06e0*/  LDG.E R3, desc[UR20][R2.64] ;  /* 0x0000001402037981 */ /* 0x000ea2000c1e1900 */
[----:B------:R-:W-:-:S04]  /*06f0*/  UISETP.NE.U32.AND UP0, UPT, UR15, 0x2, UPT ;  /* 0x000000020f00788c */ /* 0x000fc8000bf05070 */
[----:B------:R-:W-:Y:S01]  /*0700*/  UISETP.NE.AND.EX UP0, UPT, URZ, URZ, UPT, UP0 ;  /* 0x000000ffff00728c */ /* 0x000fe2000bf05300 */
[----:B--2---:R-:W-:-:S13]  /*0710*/  FSETP.GEU.AND P0, PT, R0, R3, PT ;  /* 0x000000030000720b */ /* 0x004fda0003f0e000 */
[----:B------:R1:W-:Y:S01]  /*0720*/  @!P0 STG.E desc[UR20][R4.64], R3 ;  /* 0x0000000304008986 */ /* 0x0003e2000c101914 */
[----:B------:R-:W-:Y:S01]  /*0730*/  @!P0 MOV R0, R3 ;  /* 0x0000000300008202 */ /* 0x000fe20000000f00 */
[----:B------:R-:W-:Y:S06]  /*0740*/  BRA.U !UP0, `(.L_x_25) ;  /* 0x0000000108307547 */ /* 0x000fec000b800000 */
        /* <DEDUP_REMOVED lines=8> */
[----:B-1----:R-:W-:-:S06]  /*07d0*/  IMAD.U32 R3, RZ, RZ, UR5 ;  /* 0x00000005ff037e24 */ /* 0x002fcc000f8e00ff */
[----:B------:R-:W2:Y:S02]  /*07e0*/  LDG.E R3, desc[UR20][R2.64] ;  /* 0x0000001402037981 */ /* 0x000ea4000c1e1900 */
[----:B--2---:R-:W-:-:S13]  /*07f0*/  FSETP.GEU.AND P0, PT, R0, R3, PT ;  /* 0x000000030000720b */ /* 0x004fda0003f0e000 */
[----:B------:R2:W-:Y:S02]  /*0800*/  @!P0 STG.E desc[UR20][R4.64], R3 ;  /* 0x0000000304008986 */ /* 0x0005e4000c101914 */
.L_x_25:
[----:B------:R-:W3:Y:S01]  /*0810*/  LDCU.64 UR4, c[0x0][0x398] ;  /* 0x00007300ff0477ac */ /* 0x000ee20008000a00 */
[----:B------:R-:W-:-:S04]  /*0820*/  UIADD3 UR6, UP0, UPT, UR6, 0x1, URZ ;  /* 0x0000000106067890 */ /* 0x000fc8000ff1e0ff */
[----:B------:R-:W-:Y:S02]  /*0830*/  UIADD3.X UR7, UPT, UPT, URZ, UR7, URZ, UP0, !UPT ;  /* 0x00000007ff077290 */ /* 0x000fe400087fe4ff */
[----:B---3--:R-:W-:-:S04]  /*0840*/  UISETP.GE.U32.AND UP0, UPT, UR6, UR4, UPT ;  /* 0x000000040600728c */ /* 0x008fc8000bf06070 */
[----:B------:R-:W-:-:S09]  /*0850*/  UISETP.GE.U32.AND.EX UP0, UPT, UR7, UR5, UPT, UP0 ;  /* 0x000000050700728c */ /* 0x000fd2000bf06100 */
[----:B------:R-:W-:Y:S05]  /*0860*/  BRA.U !UP0, `(.L_x_28) ;  /* 0xfffffff9083c7547 */ /* 0x000fea000b83ffff */
[----:B------:R-:W-:Y:S05]  /*0870*/  EXIT ;  /* 0x000000000000794d */ /* 0x000fea0003800000 */
.L_x_29:
        /* <DEDUP_REMOVED lines=16> */
.L_x_54:


//--------------------- .text._Z9leakyreluPfS_fmmmm --------------------------
	.section	.text._Z9leakyreluPfS_fmmmm,"ax",@progbits
	.align	128
        .global         _Z9leakyreluPfS_fmmmm
        .type           _Z9leakyreluPfS_fmmmm,@function
        .size           _Z9leakyreluPfS_fmmmm,(.L_x_49 - _Z9leakyreluPfS_fmmmm)
        .other          _Z9leakyreluPfS_fmmmm,@"STO_CUDA_ENTRY STV_DEFAULT"
_Z9leakyreluPfS_fmmmm:
.text._Z9leakyreluPfS_fmmmm:
[----:B------:R-:W-:Y:S01]  /*0000*/  LDC R1, c[0x0][0x37c] ;  /* 0x0000df00ff017b82 */ /* 0x000fe20000000800 */
[----:B------:R-:W0:Y:S01]  /*0010*/  S2R R3, SR_TID.X ;  /* 0x0000000000037919 */ /* 0x000e220000002100 */
[----:B------:R-:W1:Y:S06]  /*0020*/  LDCU.64 UR10, c[0x0][0x3b0] ;  /* 0x00007600ff0a77ac */ /* 0x000e6c0008000a00 */
[----:B------:R-:W0:Y:S01]  /*0030*/  S2UR UR7, SR_CTAID.X ;  /* 0x00000000000779c3 */ /* 0x000e220000002500 */
[----:B------:R-:W1:Y:S07]  /*0040*/  LDCU.64 UR8, c[0x0][0x3a8] ;  /* 0x00007500ff0877ac */ /* 0x000e6e0008000a00 */
[----:B------:R-:W0:Y:S01]  /*0050*/  LDC R0, c[0x0][0x360] ;  /* 0x0000d800ff007b82 */ /* 0x000e220000000800 */
[----:B-1----:R-:W-:-:S02]  /*0060*/  UIMAD UR6, UR11, UR8, URZ ;  /* 0x000000080b0672a4 */ /* 0x002fc4000f8e02ff */
[----:B------:R-:W-:Y:S02]  /*0070*/  UIMAD.WIDE.U32 UR4, UR10, UR8, URZ ;  /* 0x000000080a0472a5 */ /* 0x000fe4000f8e00ff */
[----:B------:R-:W-:-:S04]  /*0080*/  UIMAD UR6, UR10, UR9, UR6 ;  /* 0x000000090a0672a4 */ /* 0x000fc8000f8e0206 */
[----:B------:R-:W-:Y:S01]  /*0090*/  UIADD3 UR5, UPT, UPT, UR5, UR6, URZ ;  /* 0x0000000605057290 */ /* 0x000fe2000fffe0ff */
[----:B0-----:R-:W-:-:S05]  /*00a0*/  IMAD R0, R0, UR7, R3 ;  /* 0x0000000700007c24 */ /* 0x001fca000f8e0203 */
[----:B------:R-:W-:Y:S02]  /*00b0*/  MOV R2, UR5 ;  /* 0x0000000500027c02 */ /* 0x000fe40008000f00 */
        /* <DEDUP_REMOVED lines=12> */
[----:B-1----:R-:W-:-:S06]  /*0180*/  IADD3 R2, PT, PT, R4, 0xffffffe, RZ ;  /* 0x0ffffffe04027810 */ /* 0x002fcc0007ffe0ff */
        /* <DEDUP_REMOVED lines=9> */
[----:B------:R-:W-:Y:S01]  /*0220*/  @P0 IADD3 R5, PT, PT, R5, -UR10, RZ ;  /* 0x8000000a05050c10 */ /* 0x000fe2000fffe0ff */
[----:B------:R-:W-:-:S03]  /*0230*/  @P0 VIADD R3, R3, 0x1 ;  /* 0x0000000103030836 */ /* 0x000fc60000000000 */
[----:B------:R-:W-:-:S13]  /*0240*/  ISETP.GE.U32.AND P1, PT, R5, UR10, PT ;  /* 0x0000000a05007c0c */ /* 0x000fda000bf26070 */
[----:B------:R-:W-:Y:S02]  /*0250*/  @P1 IADD3 R3, PT, PT, R3, 0x1, RZ ;  /* 0x0000000103031810 */ /* 0x000fe40007ffe0ff */
[----:B------:R-:W-:-:S04]  /*0260*/  @!P2 LOP3.LUT R3, RZ, UR10, RZ, 0x33, !PT ;  /* 0x0000000aff03ac12 */ /* 0x000fc8000f8e33ff */
[----:B------:R-:W-:Y:S01]  /*0270*/  MOV R7, R3 ;  /* 0x0000000300077202 */ /* 0x000fe20000000f00 */
[----:B------:R-:W-:-:S04]  /*0280*/  IMAD.MOV R5, RZ, RZ, -R3 ;  /* 0x000000ffff057224 */ /* 0x000fc800078e0a03 */
[----:B------:R-:W-:Y:S01]  /*0290*/  IMAD R0, R5, UR10, R0 ;  /* 0x0000000a05007c24 */ /* 0x000fe2000f8e0200 */
[----:B------:R-:W-:Y:S06]  /*02a0*/  BRA `(.L_x_32) ;  /* 0x0000000000147947 */ /* 0x000fec0003800000 */
.L_x_31:
[----:B------:R-:W-:-:S07]  /*02b0*/  MOV R4, 0x2d0 ;  /* 0x000002d000047802 */ /* 0x000fce0000000f00 */
[----:B0-----:R-:W-:Y:S05]  /*02c0*/  CALL.REL.NOINC `($__internal_3_$__cuda_sm20_div_u64) ;  /* 0x0000000000687944 */ /* 0x001fea0003c00000 */
[----:B------:R-:W0:Y:S01]  /*02d0*/  LDCU UR6, c[0x0][0x3b0] ;  /* 0x00007600ff0677ac */ /* 0x000e220008000800 */
[----:B------:R-:W-:-:S04]  /*02e0*/  IMAD.MOV R3, RZ, RZ, -R7 ;  /* 0x000000ffff037224 */ /* 0x000fc800078e0a07 */
[----:B0-----:R-:W-:-:S07]  /*02f0*/  IMAD R0, R3, UR6, R0 ;  /* 0x0000000603007c24 */ /* 0x001fce000f8e0200 */
.L_x_32:
[----:B0-----:R-:W-:Y:S05]  /*0300*/  BSYNC.RECONVERGENT B0 ;  /* 0x0000000000007941 */ /* 0x001fea0003800200 */
.L_x_30:
[----:B------:R-:W0:Y:S01]  /*0310*/  LDCU.64 UR6, c[0x0][0x398] ;  /* 0x00007300ff0677ac */ /* 0x000e220008000a00 */
[--C-:B------:R-:W-:Y:S02]  /*0320*/  SHF.R.S64 R4, RZ, 0x1e, R0.reuse ;  /* 0x0000001eff047819 */ /* 0x100fe40000001000 */
[----:B------:R-:W-:Y:S01]  /*0330*/  SHF.R.S32.HI R5, RZ, 0x1e, R0 ;  /* 0x0000001eff057819 */ /* 0x000fe20000011400 */
[----:B------:R-:W1:Y:S01]  /*0340*/  LDCU.128 UR12, c[0x0][0x380] ;  /* 0x00007000ff0c77ac */ /* 0x000e620008000c00 */
[----:B------:R-:W-:Y:S01]  /*0350*/  SHF.R.S32.HI R0, RZ, 0x1f, R7 ;  /* 0x0000001fff007819 */ /* 0x000fe20000011407 */
[----:B------:R-:W2:Y:S04]  /*0360*/  LDCU UR8, c[0x0][0x390] ;  /* 0x00007200ff0877ac */ /* 0x000ea80008000800 */
[----:B0-----:R-:W-:-:S02]  /*0370*/  IMAD R6, R0, UR6, RZ ;  /* 0x0000000600067c24 */ /* 0x001fc4000f8e02ff */
[----:B------:R-:W-:-:S04]  /*0380*/  IMAD.WIDE.U32 R2, R7, UR6, R4 ;  /* 0x0000000607027c25 */ /* 0x000fc8000f8e0004 */
[----:B------:R-:W-:Y:S01]  /*0390*/  IMAD R9, R7, UR7, R6 ;  /* 0x0000000707097c24 */ /* 0x000fe2000f8e0206 */
[----:B-1----:R-:W-:Y:S01]  /*03a0*/  IADD3 R2, P0, PT, R2, UR12, RZ ;  /* 0x0000000c02027c10 */ /* 0x002fe2000ff1e0ff */
[----:B------:R-:W0:Y:S03]  /*03b0*/  LDCU.64 UR6, c[0x0][0x3a0] ;  /* 0x00007400ff0677ac */ /* 0x000e260008000a00 */
[----:B------:R-:W-:-:S05]  /*03c0*/  IADD3.X R3, PT, PT, R3, UR13, R9, P0, !PT ;  /* 0x0000000d03037c10 */ /* 0x000fca00087fe409 */
[----:B------:R-:W3:Y:S01]  /*03d0*/  LDG.E R9, desc[UR4][R2.64] ;  /* 0x0000000402097981 */ /* 0x000ee2000c1e1900 */
[----:B0-----:R-:W-:Y:S02]  /*03e0*/  IMAD R0, R0, UR6, RZ ;  /* 0x0000000600007c24 */ /* 0x001fe4000f8e02ff */
[----:B------:R-:W-:-:S04]  /*03f0*/  IMAD.WIDE.U32 R4, R7, UR6, R4 ;  /* 0x0000000607047c25 */ /* 0x000fc8000f8e0004 */
[----:B------:R-:W-:Y:S01]  /*0400*/  IMAD R7, R7, UR7, R0 ;  /* 0x0000000707077c24 */ /* 0x000fe2000f8e0200 */
[----:B------:R-:W-:-:S04]  /*0410*/  IADD3 R4, P1, PT, R4, UR14, RZ ;  /* 0x0000000e04047c10 */ /* 0x000fc8000ff3e0ff */
[----:B------:R-:W-:Y:S02]  /*0420*/  IADD3.X R5, PT, PT, R5, UR15, R7, P1, !PT ;  /* 0x0000000f05057c10 */ /* 0x000fe40008ffe407 */
[----:B---3--:R-:W-:-:S13]  /*0430*/  FSETP.GT.AND P0, PT, R9, RZ, PT ;  /* 0x000000ff0900720b */ /* 0x008fda0003f04000 */
[----:B--2---:R-:W-:-:S05]  /*0440*/  @!P0 FMUL R9, R9, UR8 ;  /* 0x0000000809098c20 */ /* 0x004fca0008400000 */
[----:B------:R-:W-:Y:S01]  /*0450*/  STG.E desc[UR4][R4.64], R9 ;  /* 0x0000000904007986 */ /* 0x000fe2000c101904 */
[----:B------:R-:W-:Y:S05]  /*0460*/  EXIT ;  /* 0x000000000000794d */ /* 0x000fea0003800000 */
        .weak           $__internal_3_$__cuda_sm20_div_u64
        .type           $__internal_3_$__cuda_sm20_div_u64,@function
        .size           $__internal_3_$__cuda_sm20_div_u64,(.L_x_49 - $__internal_3_$__cuda_sm20_div_u64)
$__internal_3_$__cuda_sm20_div_u64:
        /* <DEDUP_REMOVED lines=11> */
[----:B------:R-:W-:Y:S01]  /*0520*/  IMAD.X R13, RZ, RZ, ~R9, P0 ;  /* 0x000000ffff0d7224 */ /* 0x000fe200000e0e09 */
[----:B------:R-:W-:-:S03]  /*0530*/  MOV R9, R6 ;  /* 0x0000000600097202 */ /* 0x000fc60000000f00 */
[-C--:B------:R-:W-:Y:S02]  /*0540*/  IMAD R15, R7, R13.reuse, RZ ;  /* 0x0000000d070f7224 */ /* 0x080fe400078e02ff */
[----:B------:R-:W-:-:S04]  /*0550*/  IMAD.WIDE.U32 R8, P0, R6, R13, R8 ;  /* 0x0000000d06087225 */ /* 0x000fc80007800008 */
[----:B------:R-:W-:-:S04]  /*0560*/  IMAD.HI.U32 R13, R7, R13, RZ ;  /* 0x0000000d070d7227 */ /* 0x000fc800078e00ff */
[----:B------:R-:W-:-:S05]  /*0570*/  IMAD.HI.U32 R8, P1, R7, R11, R8 ;  /* 0x0000000b07087227 */ /* 0x000fca0007820008 */
[----:B------:R-:W-:Y:S01]  /*0580*/  IADD3 R9, P2, PT, R15, R8, RZ ;  /* 0x000000080f097210 */ /* 0x000fe20007f5e0ff */
[----:B------:R-:W-:-:S04]  /*0590*/  IMAD.X R8, R13, 0x1, R7, P0 ;  /* 0x000000010d087824 */ /* 0x000fc800000e0607 */
[----:B------:R-:W-:Y:S01]  /*05a0*/  IMAD.WIDE.U32 R6, R9, R2, RZ ;  /* 0x0000000209067225 */ /* 0x000fe200078e00ff */
[----:B------:R-:W-:-:S03]  /*05b0*/  IADD3.X R11, PT, PT, RZ, RZ, R8, P2, P1 ;  /* 0x000000ffff0b7210 */ /* 0x000fc600017e2408 */
        /* <DEDUP_REMOVED lines=20> */
[----:B------:R-:W-:-:S03]  /*0700*/  IMAD.WIDE.U32 R6, R9, R2, RZ ;  /* 0x0000000209067225 */ /* 0x000fc600078e00ff */
[----:B------:R-:W-:Y:S01]  /*0710*/  IADD3.X R11, PT, PT, RZ, R8, RZ, P1, !PT ;  /* 0x00000008ff0b7210 */ /* 0x000fe20000ffe4ff */
[----:B------:R-:W-:Y:S01]  /*0720*/  IMAD R7, R9, R3, R7 ;  /* 0x0000000309077224 */ /* 0x000fe200078e0207 */
[----:B------:R-:W-:-:S03]  /*0730*/  IADD3 R13, P1, PT, -R6, R0, RZ ;  /* 0x00000000060d7210 */ /* 0x000fc60007f3e1ff */
[-C--:B------:R-:W-:Y:S01]  /*0740*/  IMAD R6, R11, R2.reuse, R7 ;  /* 0x000000020b067224 */ /* 0x080fe200078e0207 */
[----:B------:R-:W-:-:S03]  /*0750*/  ISETP.GE.U32.AND P0, PT, R13, R2, PT ;  /* 0x000000020d00720c */ /* 0x000fc60003f06070 */
[----:B------:R-:W-:Y:S01]  /*0760*/  IMAD.X R10, R5, 0x1, ~R6, P1 ;  /* 0x00000001050a7824 */ /* 0x000fe200008e0e06 */
[----:B------:R-:W-:Y:S01]  /*0770*/  IADD3 R5, P1, PT, R13, -R2, RZ ;  /* 0x800000020d057210 */ /* 0x000fe20007f3e0ff */
[----:B------:R-:W-:-:S03]  /*0780*/  VIADD R6, R9, 0x1 ;  /* 0x0000000109067836 */ /* 0x000fc60000000000 */
[CC--:B------:R-:W-:Y:S02]  /*0790*/  ISETP.GE.U32.AND.EX P0, PT, R10.reuse, R3.reuse, PT, P0 ;  /* 0x000000030a00720c */ /* 0x0c0fe40003f06100 */
[----:B------:R-:W-:Y:S02]  /*07a0*/  IADD3.X R8, PT, PT, R10, ~R3, RZ, P1, !PT ;  /* 0x800000030a087210 */ /* 0x000fe40000ffe4ff */
[----:B------:R-:W-:Y:S02]  /*07b0*/  SEL R5, R5, R13, P0 ;  /* 0x0000000d05057207 */ /* 0x000fe40000000000 */
[----:B------:R-:W-:Y:S02]  /*07c0*/  SEL R8, R8, R10, P0 ;  /* 0x0000000a08087207 */ /* 0x000fe40000000000 */
[----:B------:R-:W-:Y:S02]  /*07d0*/  SEL R6, R6, R9, P0 ;  /* 0x0000000906067207 */ /* 0x000fe40000000000 */
[----:B------:R-:W-:Y:S01]  /*07e0*/  ISETP.GE.U32.AND P0, PT, R5, R2, PT ;  /* 0x000000020500720c */ /* 0x000fe20003f06070 */
[----:B------:R-:W-:Y:S01]  /*07f0*/  IMAD.MOV.U32 R5, RZ, RZ, 0x0 ;  /* 0x00000000ff057424 */ /* 0x000fe200078e00ff */
[----:B------:R-:W-:-:S02]  /*0800*/  ISETP.NE.U32.AND P1, PT, R2, RZ, PT ;  /* 0x000000ff0200720c */ /* 0x000fc40003f25070 */
[----:B------:R-:W-:Y:S02]  /*0810*/  IADD3 R7, PT, PT, R6, 0x1, RZ ;  /* 0x0000000106077810 */ /* 0x000fe40007ffe0ff */
[----:B------:R-:W-:Y:S02]  /*0820*/  ISETP.GE.U32.AND.EX P0, PT, R8, R3, PT, P0 ;  /* 0x000000030800720c */ /* 0x000fe40003f06100 */
[----:B------:R-:W-:Y:S02]  /*0830*/  ISETP.NE.AND.EX P1, PT, R3, RZ, PT, P1 ;  /* 0x000000ff0300720c */ /* 0x000fe40003f25310 */
[----:B------:R-:W-:-:S04]  /*0840*/  SEL R7, R7, R6, P0 ;  /* 0x0000000607077207 */ /* 0x000fc80000000000 */
[----:B------:R-:W-:Y:S01]  /*0850*/  SEL R7, R7, 0xffffffff, P1 ;  /* 0xffffffff07077807 */ /* 0x000fe20000800000 */
[----:B------:R-:W-:Y:S06]  /*0860*/  RET.REL.NODEC R4 `(_Z9leakyreluPfS_fmmmm) ;  /* 0xfffffff404e47950 */ /* 0x000fec0003c3ffff */
.L_x_33:
        /* <DEDUP_REMOVED lines=9> */
.L_x_49:


//--------------------- .text._Z6mataddPfS_S_mmmmm --------------------------
	.section	.text._Z6mataddPfS_S_mmmmm,"ax",@progbits
	.align	128
        .global         _Z6mataddPfS_S_mmmmm
        .type           _Z6mataddPfS_S_mmmmm,@function
        .size           _Z6mataddPfS_S_mmmmm,(.L_x_50 - _Z6mataddPfS_S_mmmmm)
        .other          _Z6mataddPfS_S_mmmmm,@"STO_CUDA_ENTRY STV_DEFAULT"
_Z6mataddPfS_S_mmmmm:
.text._Z6mataddPfS_S_mmmmm:
        /* <DEDUP_REMOVED lines=42> */
.L_x_35:
[----:B------:R-:W-:-:S07]  /*02a0*/  MOV R4, 0x2c0 ;  /* 0x000002c000047802 */ /* 0x000fce0000000f00 */
[----:B0-----:R-:W-:Y:S05]  /*02b0*/  CALL.REL.NOINC `($__internal_4_$__cuda_sm20_div_u64) ;  /* 0x0000000000787944 */ /* 0x001fea0003c00000 */
[----:B------:R-:W0:Y:S01]  /*02c0*/  LDCU UR6, c[0x0][0x3b8] ;  /* 0x00007700ff0677ac */ /* 0x000e220008000800 */
[----:B------:R-:W-:-:S05]  /*02d0*/  IADD3 R3, PT, PT, -R9, RZ, RZ ;  /* 0x000000ff09037210 */ /* 0x000fca0007ffe1ff */
[----:B0-----:R-:W-:-:S07]  /*02e0*/  IMAD R0, R3, UR6, R0 ;  /* 0x0000000603007c24 */ /* 0x001fce000f8e0200 */
.L_x_36:
[----:B0-----:R-:W-:Y:S05]  /*02f0*/  BSYNC.RECONVERGENT B0 ;  /* 0x0000000000007941 */ /* 0x001fea0003800200 */
.L_x_34:
[----:B------:R-:W0:Y:S01]  /*0300*/  LDCU.128 UR20, c[0x0][0x3a0] ;  /* 0x00007400ff1477ac */ /* 0x000e220008000c00 */
[--C-:B------:R-:W-:Y:S02]  /*0310*/  SHF.R.S64 R2, RZ, 0x1e, R0.reuse ;  /* 0x0000001eff027819 */ /* 0x100fe40000001000 */
[----:B------:R-:W-:Y:S01]  /*0320*/  SHF.R.S32.HI R3, RZ, 0x1e, R0 ;  /* 0x0000001eff037819 */ /* 0x000fe20000011400 */
[----:B------:R-:W1:Y:S01]  /*0330*/  LDCU.128 UR12, c[0x0][0x390] ;  /* 0x00007200ff0c77ac */ /* 0x000e620008000c00 */
[----:B------:R-:W-:Y:S01]  /*0340*/  SHF.R.S32.HI R0, RZ, 0x1f, R9 ;  /* 0x0000001fff007819 */ /* 0x000fe20000011409 */
[----:B------:R-:W2:Y:S04]  /*0350*/  LDCU.128 UR16, c[0x0][0x380] ;  /* 0x00007000ff1077ac */ /* 0x000ea80008000c00 */
[----:B0-----:R-:W-:-:S02]  /*0360*/  IMAD R10, R0, UR20, RZ ;  /* 0x00000014000a7c24 */ /* 0x001fc4000f8e02ff */
[----:B------:R-:W-:-:S04]  /*0370*/  IMAD.WIDE.U32 R6, R9, UR20, R2 ;  /* 0x0000001409067c25 */ /* 0x000fc8000f8e0002 */
[----:B-1----:R-:W-:Y:S02]  /*0380*/  IMAD R8, R0, UR14, RZ ;  /* 0x0000000e00087c24 */ /* 0x002fe4000f8e02ff */
[----:B------:R-:W-:Y:S01]  /*0390*/  IMAD.WIDE.U32 R4, R9, UR14, R2 ;  /* 0x0000000e09047c25 */ /* 0x000fe2000f8e0002 */
[----:B--2---:R-:W-:-:S03]  /*03a0*/  IADD3 R6, P1, PT, R6, UR18, RZ ;  /* 0x0000001206067c10 */ /* 0x004fc6000ff3e0ff */
[C---:B------:R-:W-:Y:S01]  /*03b0*/  IMAD R13, R9.reuse, UR21, R10 ;  /* 0x00000015090d7c24 */ /* 0x040fe2000f8e020a */
[----:B------:R-:W-:Y:S01]  /*03c0*/  IADD3 R4, P0, PT, R4, UR16, RZ ;  /* 0x0000001004047c10 */ /* 0x000fe2000ff1e0ff */
[----:B------:R-:W-:-:S03]  /*03d0*/  IMAD R11, R9, UR15, R8 ;  /* 0x0000000f090b7c24 */ /* 0x000fc6000f8e0208 */
[----:B------:R-:W-:Y:S02]  /*03e0*/  IADD3.X R7, PT, PT, R7, UR19, R13, P1, !PT ;  /* 0x0000001307077c10 */ /* 0x000fe40008ffe40d */
[----:B------:R-:W-:-:S04]  /*03f0*/  IADD3.X R5, PT, PT, R5, UR17, R11, P0, !PT ;  /* 0x0000001105057c10 */ /* 0x000fc800087fe40b */
[----:B------:R-:W2:Y:S04]  /*0400*/  LDG.E R7, desc[UR4][R6.64] ;  /* 0x0000000406077981 */ /* 0x000ea8000c1e1900 */
[----:B------:R-:W2:Y:S01]  /*0410*/  LDG.E R4, desc[UR4][R4.64] ;  /* 0x0000000404047981 */ /* 0x000ea2000c1e1900 */
[----:B------:R-:W-:Y:S02]  /*0420*/  IMAD R0, R0, UR22, RZ ;  /* 0x0000001600007c24 */ /* 0x000fe4000f8e02ff */
[----:B------:R-:W-:-:S04]  /*0430*/  IMAD.WIDE.U32 R2, R9, UR22, R2 ;  /* 0x0000001609027c25 */ /* 0x000fc8000f8e0002 */
[----:B------:R-:W-:Y:S01]  /*0440*/  IMAD R9, R9, UR23, R0 ;  /* 0x0000001709097c24 */ /* 0x000fe2000f8e0200 */
[----:B------:R-:W-:-:S04]  /*0450*/  IADD3 R2, P0, PT, R2, UR12, RZ ;  /* 0x0000000c02027c10 */ /* 0x000fc8000ff1e0ff */
[----:B------:R-:W-:Y:S01]  /*0460*/  IADD3.X R3, PT, PT, R3, UR13, R9, P0, !PT ;  /* 0x0000000d03037c10 */ /* 0x000fe200087fe409 */
[----:B--2---:R-:W-:-:S05]  /*0470*/  FADD R9, R4, R7 ;  /* 0x0000000704097221 */ /* 0x004fca0000000000 */
[----:B------:R-:W-:Y:S01]  /*0480*/  STG.E desc[UR4][R2.64], R9 ;  /* 0x0000000902007986 */ /* 0x000fe2000c101904 */
[----:B------:R-:W-:Y:S05]  /*0490*/  EXIT ;  /* 0x000000000000794d */ /* 0x000fea0003800000 */
        .weak           $__internal_4_$__cuda_sm20_div_u64
        .type           $__internal_4_$__cuda_sm20_div_u64,@function
        .size           $__internal_4_$__cuda_sm20_div_u64,(.L_x_50 - $__internal_4_$__cuda_sm20_div_u64)
$__internal_4_$__cuda_sm20_div_u64:
[----:B------:R-:W0:Y:S01]  /*04a0*/  LDCU.64 UR6, c[0x0][0x3b8] ;  /* 0x00007700ff0677ac */ /* 0x000e220008000a00 */
[----:B------:R-:W1:Y:S01]  /*04b0*/  LDC.64 R2, c[0x0][0x3b8] ;  /* 0x0000ee00ff027b82 */ /* 0x000e620000000a00 */
[----:B0-----:R-:W0:Y:S08]  /*04c0*/  I2F.U64.RP R10, UR6 ;  /* 0x00000006000a7d12 */ /* 0x001e300008309000 */
[----:B0-----:R-:W0:Y:S02]  /*04d0*/  MUFU.RCP R10, R10 ;  /* 0x0000000a000a7308 */ /* 0x001e240000001000 */
[----:B0-----:R-:W-:-:S06]  /*04e0*/  VIADD R6, R10, 0x1ffffffe ;  /* 0x1ffffffe0a067836 */ /* 0x001fcc0000000000 */
        /* <DEDUP_REMOVED lines=19> */
[----:B------:R-:W-:-:S04]  /*0620*/  IMAD.HI.U32 R8, R9, R13, RZ ;  /* 0x0000000d09087227 */ /* 0x000fc800078e00ff */
[----:B------:R-:W-:Y:S02]  /*0630*/  IMAD.X R6, RZ, RZ, ~R7, P0 ;  /* 0x000000ffff067224 */ /* 0x000fe400000e0e07 */
[----:B------:R-:W-:Y:S02]  /*0640*/  IMAD.MOV.U32 R7, RZ, RZ, RZ ;  /* 0x000000ffff077224 */ /* 0x000fe400078e00ff */
[----:B------:R-:W-:-:S04]  /*0650*/  IMAD.WIDE.U32 R8, P0, R9, R6, R8 ;  /* 0x0000000609087225 */ /* 0x000fc80007800008 */
[C---:B------:R-:W-:Y:S02]  /*0660*/  IMAD R10, R11.reuse, R6, RZ ;  /* 0x000000060b0a7224 */ /* 0x040fe400078e02ff */
[----:B------:R-:W-:-:S04]  /*0670*/  IMAD.HI.U32 R9, P1, R11, R13, R8 ;  /* 0x0000000d0b097227 */ /* 0x000fc80007820008 */
[----:B------:R-:W-:Y:S01]  /*0680*/  IMAD.HI.U32 R6, R11, R6, RZ ;  /* 0x000000060b067227 */ /* 0x000fe200078e00ff */
[----:B------:R-:W-:-:S04]  /*0690*/  IADD3 R9, P2, PT, R10, R9, RZ ;  /* 0x000000090a097210 */ /* 0x000fc80007f5e0ff */
[----:B------:R-:W-:Y:S01]  /*06a0*/  IADD3.X R11, PT, PT, R6, R11, RZ, P0, !PT ;  /* 0x0000000b060b7210 */ /* 0x000fe200007fe4ff */
        /* <DEDUP_REMOVED lines=22> */
[----:B------:R-:W-:Y:S01]  /*0810*/  ISETP.GE.U32.AND P0, PT, R5, R2, PT ;  /* 0x000000020500720c */ /* 0x000fe20003f06070 */
[----:B------:R-:W-:Y:S01]  /*0820*/  HFMA2 R5, -RZ, RZ, 0, 0 ;  /* 0x00000000ff057431 */ /* 0x000fe200000001ff */
[----:B------:R-:W-:Y:S02]  /*0830*/  ISETP.NE.U32.AND P1, PT, R2, RZ, PT ;  /* 0x000000ff0200720c */ /* 0x000fe40003f25070 */
[----:B------:R-:W-:Y:S02]  /*0840*/  IADD3 R9, PT, PT, R6, 0x1, RZ ;  /* 0x0000000106097810 */ /* 0x000fe40007ffe0ff */
[----:B------:R-:W-:Y:S02]  /*0850*/  ISETP.GE.U32.AND.EX P0, PT, R8, R3, PT, P0 ;  /* 0x000000030800720c */ /* 0x000fe40003f06100 */
[----:B------:R-:W-:-:S02]  /*0860*/  ISETP.NE.AND.EX P1, PT, R3, RZ, PT, P1 ;  /* 0x000000ff0300720c */ /* 0x000fc40003f25310 */
[----:B------:R-:W-:-:S04]  /*0870*/  SEL R9, R9, R6, P0 ;  /* 0x0000000609097207 */ /* 0x000fc80000000000 */
[----:B------:R-:W-:Y:S01]  /*0880*/  SEL R9, R9, 0xffffffff, P1 ;  /* 0xffffffff09097807 */ /* 0x000fe20000800000 */
[----:B------:R-:W-:Y:S06]  /*0890*/  RET.REL.NODEC R4 `(_Z6mataddPfS_S_mmmmm) ;  /* 0xfffffff404d87950 */ /* 0x000fec0003c3ffff */
.L_x_37:
        /* <DEDUP_REMOVED lines=14> */
.L_x_50:


//--------------------- .text._Z6matmulPfS_S_mmmmmmm --------------------------
	.section	.text._Z6matmulPfS_S_mmmmmmm,"ax",@progbits
	.align	128
        .global         _Z6matmulPfS_S_mmmmmmm
        .type           _Z6matmulPfS_S_mmmmmmm,@function
        .size           _Z6matmulPfS_S_mmmmmmm,(.L_x_51 - _Z6matmulPfS_S_mmmmmmm)
        .other          _Z6matmulPfS_S_mmmmmmm,@"STO_CUDA_ENTRY STV_DEFAULT"
_Z6matmulPfS_S_mmmmmmm:
.text._Z6matmulPfS_S_mmmmmmm:
        /* <DEDUP_REMOVED lines=11> */
[----:B------:R-:W-:Y:S01]  /*00b0*/  IMAD.U32 R0, RZ, RZ, UR5 ;  /* 0x00000005ff007e24 */ /* 0x000fe2000f8e00ff */
[----:B------:R-:W-:Y:S02]  /*00c0*/  ISETP.LT.U32.AND P0, PT, R2, UR4, PT ;  /* 0x0000000402007c0c */ /* 0x000fe4000bf01070 */
[----:B------:R-:W-:-:S04]  /*00d0*/  SHF.R.S32.HI R3, RZ, 0x1f, R2 ;  /* 0x0000001fff037819 */ /* 0x000fc80000011402 */
[----:B------:R-:W-:-:S13]  /*00e0*/  ISETP.GT.U32.AND.EX P0, PT, R0, R3, PT, P0 ;  /* 0x000000030000720c */ /* 0x000fda0003f04100 */
[----:B------:R-:W-:Y:S05]  /*00f0*/  @!P0 EXIT ;  /* 0x000000000000894d */ /* 0x000fea0003800000 */
[----:B------:R-:W-:Y:S01]  /*0100*/  LOP3.LUT R0, R3, UR11, RZ, 0xfc, !PT ;  /* 0x0000000b03007c12 */ /* 0x000fe2000f8efcff */
[----:B------:R-:W-:Y:S03]  /*0110*/  BSSY.RECONVERGENT B0, `(.L_x_38) ;  /* 0x000001e000007945 */ /* 0x000fe60003800200 */
[----:B------:R-:W-:-:S13]  /*0120*/  ISETP.NE.U32.AND P0, PT, R0, RZ, PT ;  /* 0x000000ff0000720c */ /* 0x000fda0003f05070 */
[----:B------:R-:W-:Y:S05]  /*0130*/  @P0 BRA `(.L_x_39) ;  /* 0x0000000000540947 */ /* 0x000fea0003800000 */
[----:B------:R-:W0:Y:S01]  /*0140*/  I2F.U32.RP R0, UR10 ;  /* 0x0000000a00007d06 */ /* 0x000e220008209000 */
[----:B------:R-:W-:-:S07]  /*0150*/  ISETP.NE.U32.AND P2, PT, RZ, UR10, PT ;  /* 0x0000000aff007c0c */ /* 0x000fce000bf45070 */
[----:B0-----:R-:W0:Y:S02]  /*0160*/  MUFU.RCP R0, R0 ;  /* 0x0000000000007308 */ /* 0x001e240000001000 */
[----:B0-----:R-:W-:-:S06]  /*0170*/  VIADD R4, R0, 0xffffffe ;  /* 0x0ffffffe00047836 */ /* 0x001fcc0000000000 */
[----:B------:R0:W1:Y:S02]  /*0180*/  F2I.FTZ.U32.TRUNC.NTZ R5, R4 ;  /* 0x0000000400057305 */ /* 0x000064000021f000 */
[----:B0-----:R-:W-:Y:S02]  /*0190*/  IMAD.MOV.U32 R4, RZ, RZ, RZ ;  /* 0x000000ffff047224 */ /* 0x001fe400078e00ff */
[----:B-1----:R-:W-:-:S04]  /*01a0*/  IMAD.MOV R3, RZ, RZ, -R5 ;  /* 0x000000ffff037224 */ /* 0x002fc800078e0a05 */
[----:B------:R-:W-:-:S04]  /*01b0*/  IMAD R3, R3, UR10, RZ ;  /* 0x0000000a03037c24 */ /* 0x000fc8000f8e02ff */
[----:B------:R-:W-:-:S06]  /*01c0*/  IMAD.HI.U32 R5, R5, R3, R4 ;  /* 0x0000000305057227 */ /* 0x000fcc00078e0004 */
[----:B------:R-:W-:-:S05]  /*01d0*/  IMAD.HI.U32 R0, R5, R2, RZ ;  /* 0x0000000205007227 */ /* 0x000fca00078e00ff */
[----:B------:R-:W-:-:S05]  /*01e0*/  IADD3 R3, PT, PT, -R0, RZ, RZ ;  /* 0x000000ff00037210 */ /* 0x000fca0007ffe1ff */
[----:B------:R-:W-:-:S05]  /*01f0*/  IMAD R3, R3, UR10, R2 ;  /* 0x0000000a03037c24 */ /* 0x000fca000f8e0202 */
[----:B------:R-:W-:-:S13]  /*0200*/  ISETP.GE.U32.AND P0, PT, R3, UR10, PT ;  /* 0x0000000a03007c0c */ /* 0x000fda000bf06070 */
[----:B------:R-:W-:Y:S02]  /*0210*/  @P0 VIADD R3, R3, -UR10 ;  /* 0x8000000a03030c36 */ /* 0x000fe40008000000 */
[----:B------:R-:W-:-:S03]  /*0220*/  @P0 VIADD R0, R0, 0x1 ;  /* 0x0000000100000836 */ /* 0x000fc60000000000 */
[----:B------:R-:W-:-:S13]  /*0230*/  ISETP.GE.U32.AND P1, PT, R3, UR10, PT ;  /* 0x0000000a03007c0c */ /* 0x000fda000bf26070 */
[----:B------:R-:W-:Y:S01]  /*0240*/  @P1 VIADD R0, R0, 0x1 ;  /* 0x0000000100001836 */ /* 0x000fe20000000000 */
[----:B------:R-:W-:-:S04]  /*0250*/  @!P2 LOP3.LUT R0, RZ, UR10, RZ, 0x33, !PT ;  /* 0x0000000aff00ac12 */ /* 0x000fc8000f8e33ff */
[----:B------:R-:W-:-:S05]  /*0260*/  IADD3 R5, PT, PT, -R0, RZ, RZ ;  /* 0x000000ff00057210 */ /* 0x000fca0007ffe1ff */
[----:B------:R-:W-:Y:S01]  /*0270*/  IMAD R5, R5, UR10, R2 ;  /* 0x0000000a05057c24 */ /* 0x000fe2000f8e0202 */
[----:B------:R-:W-:Y:S06]  /*0280*/  BRA `(.L_x_40) ;  /* 0x0000000000187947 */ /* 0x000fec0003800000 */
.L_x_39:
[----:B------:R-:W-:-:S07]  /*0290*/  MOV R0, 0x2b0 ;  /* 0x000002b000007802 */ /* 0x000fce0000000f00 */
[----:B------:R-:W-:Y:S05]  /*02a0*/  CALL.REL.NOINC `($__internal_5_$__cuda_sm20_div_u64) ;  /* 0x0000000c00ec7944 */ /* 0x000fea0003c00000 */
[----:B------:R-:W0:Y:S01]  /*02b0*/  LDCU UR4, c[0x0][0x3c8] ;  /* 0x00007900ff0477ac */ /* 0x000e220008000800 */
[--C-:B------:R-:W-:Y:S02]  /*02c0*/  IMAD.MOV R5, RZ, RZ, -R3.reuse ;  /* 0x000000ffff057224 */ /* 0x100fe400078e0a03 */
[----:B------:R-:W-:Y:S02]  /*02d0*/  IMAD.MOV.U32 R0, RZ, RZ, R3 ;  /* 0x000000ffff007224 */ /* 0x000fe400078e0003 */
[----:B0-----:R-:W-:-:S07]  /*02e0*/  IMAD R5, R5, UR4, R2 ;  /* 0x0000000405057c24 */ /* 0x001fce000f8e0202 */
.L_x_40:
[----:B------:R-:W-:Y:S05]  /*02f0*/  BSYNC.RECONVERGENT B0 ;  /* 0x0000000000007941 */ /* 0x000fea0003800200 */
.L_x_38:
[----:B------:R-:W0:Y:S01]  /*0300*/  LDC.64 R14, c[0x0][0x3b8] ;  /* 0x0000ee00ff0e7b82 */ /* 0x000e220000000a00 */
[----:B------:R-:W1:Y:S01]  /*0310*/  LDCU.64 UR4, c[0x0][0x3a8] ;  /* 0x00007500ff0477ac */ /* 0x000e620008000a00 */
[--C-:B------:R-:W-:Y:S02]  /*0320*/  SHF.R.S64 R2, RZ, 0x1e, R5.reuse ;  /* 0x0000001eff027819 */ /* 0x100fe40000001005 */
[----:B------:R-:W-:Y:S01]  /*0330*/  SHF.R.S32.HI R5, RZ, 0x1e, R5 ;  /* 0x0000001eff057819 */ /* 0x000fe20000011405 */
[----:B------:R-:W2:Y:S01]  /*0340*/  LDCU.64 UR6, c[0x0][0x390] ;  /* 0x00007200ff0677ac */ /* 0x000ea20008000a00 */
[----:B------:R-:W-:Y:S01]  /*0350*/  SHF.R.S32.HI R3, RZ, 0x1f, R0 ;  /* 0x0000001fff037819 */ /* 0x000fe20000011400 */
[----:B------:R-:W-:Y:S01]  /*0360*/  IMAD.MOV.U32 R12, RZ, RZ, R2 ;  /* 0x000000ffff0c7224 */ /* 0x000fe200078e0002 */
[----:B------:R-:W-:-:S03]  /*0370*/  MOV R13, R5 ;  /* 0x00000005000d7202 */ /* 0x000fc60000000f00 */
[----:B-1----:R-:W-:Y:S02]  /*0380*/  IMAD R9, R3, UR4, RZ ;  /* 0x0000000403097c24 */ /* 0x002fe4000f8e02ff */
[----:B------:R-:W-:Y:S01]  /*0390*/  IMAD.WIDE.U32 R6, R0, UR4, R12 ;  /* 0x0000000400067c25 */ /* 0x000fe2000f8e000c */
[----:B0-----:R-:W-:-:S03]  /*03a0*/  ISETP.NE.U32.AND P0, PT, R14, RZ, PT ;  /* 0x000000ff0e00720c */ /* 0x001fc60003f05070 */
[----:B------:R-:W-:Y:S01]  /*03b0*/  IMAD R9, R0, UR5, R9 ;  /* 0x0000000500097c24 */ /* 0x000fe2000f8e0209 */
[----:B--2---:R-:W-:Y:S02]  /*03c0*/  IADD3 R10, P1, PT, R6, UR6, RZ ;  /* 0x00000006060a7c10 */ /* 0x004fe4000ff3e0ff */
[----:B------:R-:W-:Y:S02]  /*03d0*/  ISETP.NE.AND.EX P0, PT, R15, RZ, PT, P0 ;  /* 0x000000ff0f00720c */ /* 0x000fe40003f05300 */
[----:B------:R-:W-:-:S11]  /*03e0*/  IADD3.X R11, PT, PT, R7, UR7, R9, P1, !PT ;  /* 0x00000007070b7c10 */ /* 0x000fd60008ffe409 */
[----:B------:R-:W-:Y:S05]  /*03f0*/  @!P0 EXIT ;  /* 0x000000000000894d */ /* 0x000fea0003800000 */
[----:B------:R-:W0:Y:S01]  /*0400*/  LDCU.64 UR6, c[0x0][0x358] ;  /* 0x00006b00ff0677ac */ /* 0x000e220008000a00 */
[C---:B------:R-:W-:Y:S02]  /*0410*/  ISETP.GE.U32.AND P1, PT, R14.reuse, 0x8, PT ;  /* 0x000000080e00780c */ /* 0x040fe40003f26070 */
[----:B------:R-:W-:Y:S02]  /*0420*/  CS2R R6, SRZ ;  /* 0x0000000000067805 */ /* 0x000fe4000001ff00 */
[----:B------:R-:W-:Y:S02]  /*0430*/  LOP3.LUT R4, R14, 0x7, RZ, 0xc0, !PT ;  /* 0x000000070e047812 */ /* 0x000fe400078ec0ff */
[----:B------:R-:W-:Y:S02]  /*0440*/  ISETP.GE.U32.AND.EX P1, PT, R15, RZ, PT, P1 ;  /* 0x000000ff0f00720c */ /* 0x000fe40003f26110 */
[----:B------:R-:W-:-:S04]  /*0450*/  ISETP.NE.U32.AND P0, PT, R4, RZ, PT ;  /* 0x000000ff0400720c */ /* 0x000fc80003f05070 */
[----:B------:R-:W-:Y:S01]  /*0460*/  ISETP.NE.AND.EX P0, PT, RZ, RZ, PT, P0 ;  /* 0x000000ffff00720c */ /* 0x000fe20003f05300 */
[----:B0-----:R0:W5:Y:S06]  /*0470*/  LDG.E R23, desc[UR6][R10.64] ;  /* 0x000000060a177981 */ /* 0x00116c000c1e1900 */
[----:B------:R-:W-:Y:S06]  /*0480*/  @!P1 BRA `(.L_x_41) ;  /* 0x0000000400309947 */ /* 0x000fec0003800000 */
[----:B------:R-:W1:Y:S01]  /*0490*/  LDC R7, c[0x0][0x3bc] ;  /* 0x0000ef00ff077b82 */ /* 0x000e620000000800 */
[----:B------:R-:W-:Y:S01]  /*04a0*/  LOP3.LUT R6, R14, 0xfffffff8, RZ, 0xc0, !PT ;  /* 0xfffffff80e067812 */ /* 0x000fe200078ec0ff */
[----:B------:R-:W2:Y:S04]  /*04b0*/  LDCU.128 UR12, c[0x0][0x380] ;  /* 0x00007000ff0c77ac */ /* 0x000ea80008000c00 */
[----:B------:R-:W-:Y:S01]  /*04c0*/  IMAD.MOV.U32 R15, RZ, RZ, R6 ;  /* 0x000000ffff0f7224 */ /* 0x000fe200078e0006 */
[----:B------:R-:W-:Y:S01]  /*04d0*/  UMOV UR4, URZ ;  /* 0x000000ff00047c82 */ /* 0x000fe20008000000 */
[----:B------:R-:W3:Y:S01]  /*04e0*/  LDC.64 R8, c[0x0][0x3a0] ;  /* 0x0000e800ff087b82 */ /* 0x000ee20000000a00 */
[----:B------:R-:W-:Y:S01]  /*04f0*/  UMOV UR5, URZ ;  /* 0x000000ff00057c82 */ /* 0x000fe20008000000 */
[----:B-12---:R-:W-:-:S07]  /*0500*/  IMAD.MOV.U32 R22, RZ, RZ, R7 ;  /* 0x000000ffff167224 */ /* 0x006fce00078e0007 */
.L_x_42:
[----:B------:R-:W1:Y:S01]  /*0510*/  LDC.64 R16, c[0x0][0x398] ;  /* 0x0000e600ff107b82 */ /* 0x000e620000000a00 */
[----:B------:R-:W-:Y:S01]  /*0520*/  USHF.L.U64.HI UR9, UR4, 0x2, UR5 ;  /* 0x0000000204097899 */ /* 0x000fe20008010205 */
[----:B------:R-:W-:Y:S01]  /*0530*/  MOV R13, R5 ;  /* 0x00000005000d7202 */ /* 0x000fe20000000f00 */
[----:B------:R-:W-:Y:S01]  /*0540*/  USHF.L.U32 UR8, UR4, 0x2, URZ ;  /* 0x0000000204087899 */ /* 0x000fe200080006ff */
[----:B------:R-:W-:Y:S02]  /*0550*/  IMAD.MOV.U32 R12, RZ, RZ, R2 ;  /* 0x000000ffff0c7224 */ /* 0x000fe400078e0002 */
[C---:B---3--:R-:W-:Y:S02]  /*0560*/  IMAD R26, R8.reuse, UR5, RZ ;  /* 0x00000005081a7c24 */ /* 0x048fe4000f8e02ff */
[----:B------:R-:W-:-:S04]  /*0570*/  IMAD.WIDE.U32 R18, R8, UR4, R12 ;  /* 0x0000000408127c25 */ /* 0x000fc8000f8e000c */
[-C--:B-1----:R-:W-:Y:S02]  /*0580*/  IMAD R24, R3, R16.reuse, RZ ;  /* 0x0000001003187224 */ /* 0x082fe400078e02ff */
[----:B------:R-:W-:Y:S01]  /*0590*/  IMAD.WIDE.U32 R20, R0, R16, UR8 ;  /* 0x0000000800147e25 */ /* 0x000fe2000f8e0010 */
[----:B------:R-:W-:-:S03]  /*05a0*/  IADD3 R16, P2, PT, R18, UR14, RZ ;  /* 0x0000000e12107c10 */ /* 0x000fc6000ff5e0ff */
[----:B------:R-:W-:Y:S01]  /*05b0*/  IMAD R25, R0, R17, R24 ;  /* 0x0000001100197224 */ /* 0x000fe200078e0218 */
[----:B------:R-:W-:Y:S01]  /*05c0*/  IADD3 R18, P1, PT, R20, UR12, RZ ;  /* 0x0000000c14127c10 */ /* 0x000fe2000ff3e0ff */
[----:B------:R-:W-:-:S05]  /*05d0*/  IMAD R17, R9, UR4, R26 ;  /* 0x0000000409117c24 */ /* 0x000fca000f8e021a */
[----:B------:R-:W-:Y:S02]  /*05e0*/  IADD3.X R17, PT, PT, R19, UR15, R17, P2, !PT ;  /* 0x0000000f13117c10 */ /* 0x000fe400097fe411 */
[----:B------:R-:W-:-:S03]  /*05f0*/  IADD3.X R19, PT, PT, R21, UR13, R25, P1, !PT ;  /* 0x0000000d15137c10 */ /* 0x000fc60008ffe419 */
[----:B--2---:R-:W2:Y:S04]  /*0600*/  LDG.E R21, desc[UR6][R16.64] ;  /* 0x0000000610157981 */ /* 0x004ea8000c1e1900 */
[----:B------:R-:W2:Y:S01]  /*0610*/  LDG.E R20, desc[UR6][R18.64] ;  /* 0x0000000612147981 */ /* 0x000ea2000c1e1900 */
[----:B------:R-:W-:-:S05]  /*0620*/  IADD3 R26, P1, PT, R16, R8, RZ ;  /* 0x00000008101a7210 */ /* 0x000fca0007f3e0ff */
[----:B------:R-:W-:Y:S02]  /*0630*/  IMAD.X R27, R17, 0x1, R9, P1 ;  /* 0x00000001111b7824 */ /* 0x000fe400008e0609 */
[----:B--2--5:R-:W-:-:S05]  /*0640*/  FFMA R23, R20, R21, R23 ;  /* 0x0000001514177223 */ /* 0x024fca0000000017 */
[----:B------:R1:W-:Y:S04]  /*0650*/  STG.E desc[UR6][R10.64], R23 ;  /* 0x000000170a007986 */ /* 0x0003e8000c101906 */
[----:B------:R-:W2:Y:S04]  /*0660*/  LDG.E R21, desc[UR6][R26.64] ;  /* 0x000000061a157981 */ /* 0x000ea8000c1e1900 */
[----:B------:R-:W2:Y:S01]  /*0670*/  LDG.E R20, desc[UR6][R18.64+0x4] ;  /* 0x0000040612147981 */ /* 0x000ea2000c1e1900 */
[----:B------:R-:W-:-:S05]  /*0680*/  IADD3 R24, P1, PT, R26, R8, RZ ;  /* 0x000000081a187210 */ /* 0x000fca0007f3e0ff */
[----:B------:R-:W-:Y:S02]  /*0690*/  IMAD.X R25, R27, 0x1, R9, P1 ;  /* 0x000000011b197824 */ /* 0x000fe400008e0609 */
[----:B--2---:R-:W-:-:S05]  /*06a0*/  FFMA R29, R20, R21, R23 ;  /* 0x00000015141d7223 */ /* 0x004fca0000000017 */
[----:B------:R-:W-:Y:S04]  /*06b0*/  STG.E desc[UR6][R10.64], R29 ;  /* 0x0000001d0a007986 */ /* 0x000fe8000c101906 */
[----:B------:R-:W1:Y:S04]  /*06c0*/  LDG.E R17, desc[UR6][R24.64] ;  /* 0x0000000618117981 */ /* 0x000e68000c1e1900 */
[----:B------:R-:W1:Y:S01]  /*06d0*/  LDG.E R16, desc[UR6][R18.64+0x8] ;  /* 0x0000080612107981 */ /* 0x000e62000c1e1900 */
[----:B------:R-:W-:-:S05]  /*06e0*/  IADD3 R20, P1, PT, R24, R8, RZ ;  /* 0x0000000818147210 */ /* 0x000fca0007f3e0ff */
[----:B------:R-:W-:Y:S02]  /*06f0*/  IMAD.X R21, R25, 0x1, R9, P1 ;  /* 0x0000000119157824 */ /* 0x000fe400008e0609 */
[----:B-1----:R-:W-:-:S05]  /*0700*/  FFMA R23, R16, R17, R29 ;  /* 0x0000001110177223 */ /* 0x002fca000000001d */
[----:B------:R1:W-:Y:S04]  /*0710*/  STG.E desc[UR6][R10.64], R23 ;  /* 0x000000170a007986 */ /* 0x0003e8000c101906 */
[----:B------:R-:W2:Y:S04]  /*0720*/  LDG.E R27, desc[UR6][R20.64] ;  /* 0x00000006141b7981 */ /* 0x000ea8000c1e1900 */
[----:B------:R-:W2:Y:S01]  /*0730*/  LDG.E R26, desc[UR6][R18.64+0xc] ;  /* 0x00000c06121a7981 */ /* 0x000ea2000c1e1900 */
[----:B------:R-:W-:-:S04]  /*0740*/  IADD3 R16, P1, PT, R20, R8, RZ ;  /* 0x0000000814107210 */ /* 0x000fc80007f3e0ff */
[----:B------:R-:W-:Y:S01]  /*0750*/  IADD3.X R17, PT, PT, R21, R9, RZ, P1, !PT ;  /* 0x0000000915117210 */ /* 0x000fe20000ffe4ff */
[----:B--2---:R-:W-:-:S05]  /*0760*/  FFMA R27, R26, R27, R23 ;  /* 0x0000001b1a1b7223 */ /* 0x004fca0000000017 */
[----:B------:R2:W-:Y:S04]  /*0770*/  STG.E desc[UR6][R10.64], R27 ;  /* 0x0000001b0a007986 */ /* 0x0005e8000c101906 */
        /* <DEDUP_REMOVED lines=8> */
[----:B------:R-:W-:-:S05]  /*0800*/  IADD3 R20, P1, PT, R24, R8, RZ ;  /* 0x0000000818147210 */ /* 0x000fca0007f3e0ff */
[----:B------:R-:W-:Y:S02]  /*0810*/  IMAD.X R21, R25, 0x1, R9, P1 ;  /* 0x0000000119157824 */ /* 0x000fe400008e0609 */
[----:B--2---:R-:W-:-:S05]  /*0820*/  FFMA R27, R26, R28, R23 ;  /* 0x0000001c1a1b7223 */ /* 0x004fca0000000017 */
[----:B------:R2:W-:Y:S04]  /*0830*/  STG.E desc[UR6][R10.64], R27 ;  /* 0x0000001b0a007986 */ /* 0x0005e8000c101906 */
[----:B------:R-:W3:Y:S04]  /*0840*/  LDG.E R28, desc[UR6][R20.64] ;  /* 0x00000006141c7981 */ /* 0x000ee8000c1e1900 */
[----:B------:R-:W3:Y:S01]  /*0850*/  LDG.E R26, desc[UR6][R18.64+0x18] ;  /* 0x00001806121a7981 */ /* 0x000ee2000c1e1900 */
[----:B------:R-:W-:-:S05]  /*0860*/  IADD3 R16, P1, PT, R20, R8, RZ ;  /* 0x0000000814107210 */ /* 0x000fca0007f3e0ff */
[----:B------:R-:W-:Y:S01]  /*0870*/  IMAD.X R17, R21, 0x1, R9, P1 ;  /* 0x0000000115117824 */ /* 0x000fe200008e0609 */
[----:B------:R-:W-:Y:S01]  /*0880*/  IADD3 R15, P1, PT, R15, -0x8, RZ ;  /* 0xfffffff80f0f7810 */ /* 0x000fe20007f3e0ff */
[----:B---3--:R-:W-:-:S05]  /*0890*/  FFMA R29, R26, R28, R27 ;  /* 0x0000001c1a1d7223 */ /* 0x008fca000000001b */
[----:B------:R2:W-:Y:S04]  /*08a0*/  STG.E desc[UR6][R10.64], R29 ;  /* 0x0000001d0a007986 */ /* 0x0005e8000c101906 */
[----:B------:R-:W1:Y:S04]  /*08b0*/  LDG.E R24, desc[UR6][R18.64+0x1c] ;  /* 0x00001c0612187981 */ /* 0x000e68000c1e1900 */
[----:B------:R-:W1:Y:S01]  /*08c0*/  LDG.E R16, desc[UR6][R16.64] ;  /* 0x0000000610107981 */ /* 0x000e62000c1e1900 */
[----:B------:R-:W-:Y:S01]  /*08d0*/  IADD3.X R22, PT, PT, R22, -0x1, RZ, P1, !PT ;  /* 0xffffffff16167810 */ /* 0x000fe20000ffe4ff */
[----:B------:R-:W-:Y:S01]  /*08e0*/  UIADD3 UR4, UP0, UPT, UR4, 0x8, URZ ;  /* 0x0000000804047890 */ /* 0x000fe2000ff1e0ff */
[----:B------:R-:W-:-:S03]  /*08f0*/  ISETP.NE.U32.AND P1, PT, R15, RZ, PT ;  /* 0x000000ff0f00720c */ /* 0x000fc60003f25070 */
[----:B------:R-:W-:Y:S01]  /*0900*/  UIADD3.X UR5, UPT, UPT, URZ, UR5, URZ, UP0, !UPT ;  /* 0x00000005ff057290 */ /* 0x000fe200087fe4ff */
[----:B------:R-:W-:Y:S01]  /*0910*/  ISETP.NE.AND.EX P1, PT, R22, RZ, PT, P1 ;  /* 0x000000ff1600720c */ /* 0x000fe20003f25310 */
[----:B-1----:R-:W-:-:S05]  /*0920*/  FFMA R23, R24, R16, R29 ;  /* 0x0000001018177223 */ /* 0x002fca000000001d */
[----:B------:R2:W-:Y:S07]  /*0930*/  STG.E desc[UR6][R10.64], R23 ;  /* 0x000000170a007986 */ /* 0x0005ee000c101906 */
[----:B------:R-:W-:Y:S05]  /*0940*/  @P1 BRA `(.L_x_42) ;  /* 0xfffffff800f01947 */ /* 0x000fea000383ffff */
.L_x_41:
[----:B------:R-:W-:Y:S05]  /*0950*/  @!P0 EXIT ;  /* 0x000000000000894d */ /* 0x000fea0003800000 */
[----:B------:R-:W-:Y:S02]  /*0960*/  ISETP.GE.U32.AND P1, PT, R4, 0x4, PT ;  /* 0x000000040400780c */ /* 0x000fe40003f26070 */
[----:B------:R-:W-:Y:S02]  /*0970*/  LOP3.LUT R15, R14, 0x3, RZ, 0xc0, !PT ;  /* 0x000000030e0f7812 */ /* 0x000fe400078ec0ff */
[----:B------:R-:W-:Y:S02]  /*0980*/  ISETP.GE.U32.AND.EX P1, PT, RZ, RZ, PT, P1 ;  /* 0x000000ffff00720c */ /* 0x000fe40003f26110 */
[----:B------:R-:W-:-:S04]  /*0990*/  ISETP.NE.U32.AND P0, PT, R15, RZ, PT ;  /* 0x000000ff0f00720c */ /* 0x000fc80003f05070 */
[----:B------:R-:W-:-:S07]  /*09a0*/  ISETP.NE.AND.EX P0, PT, RZ, RZ, PT, P0 ;  /* 0x000000ffff00720c */ /* 0x000fce0003f05300 */
[----:B------:R-:W-:Y:S06]  /*09b0*/  @!P1 BRA `(.L_x_43) ;  /* 0x0000000400209947 */ /* 0x000fec0003800000 */
[----:B------:R-:W1:Y:S01]  /*09c0*/  LDCU.64 UR12, c[0x0][0x3a0] ;  /* 0x00007400ff0c77ac */ /* 0x000e620008000a00 */
[C---:B------:R-:W-:Y:S02]  /*09d0*/  SHF.L.U64.HI R9, R6.reuse, 0x2, R7 ;  /* 0x0000000206097819 */ /* 0x040fe40000010207 */
[C---:B------:R-:W-:Y:S01]  /*09e0*/  SHF.L.U32 R8, R6.reuse, 0x2, RZ ;  /* 0x0000000206087819 */ /* 0x040fe200000006ff */
[----:B------:R-:W3:Y:S01]  /*09f0*/  LDCU.64 UR4, c[0x0][0x398] ;  /* 0x00007300ff0477ac */ /* 0x000ee20008000a00 */
[----:B------:R-:W4:Y:S01]  /*0a00*/  LDCU.128 UR8, c[0x0][0x380] ;  /* 0x00007000ff0877ac */ /* 0x000f220008000c00 */
[----:B-1----:R-:W-:Y:S02]  /*0a10*/  IMAD R17, R7, UR12, RZ ;  /* 0x0000000c07117c24 */ /* 0x002fe4000f8e02ff */
[----:B------:R-:W-:-:S04]  /*0a20*/  IMAD.WIDE.U32 R4, R6, UR12, R12 ;  /* 0x0000000c06047c25 */ /* 0x000fc8000f8e000c */
[----:B---3--:R-:W-:Y:S02]  /*0a30*/  IMAD R19, R3, UR4, RZ ;  /* 0x0000000403137c24 */ /* 0x008fe4000f8e02ff */
[----:B------:R-:W-:Y:S01]  /*0a40*/  IMAD.WIDE.U32 R8, R0, UR4, R8 ;  /* 0x0000000400087c25 */ /* 0x000fe2000f8e0008 */
[----:B----4-:R-:W-:-:S03]  /*0a50*/  IADD3 R16, P2, PT, R4, UR10, RZ ;  /* 0x0000000a04107c10 */ /* 0x010fc6000ff5e0ff */
[----:B------:R-:W-:Y:S01]  /*0a60*/  IMAD R17, R6, UR13, R17 ;  /* 0x0000000d06117c24 */ /* 0x000fe2000f8e0211 */
[----:B------:R-:W-:Y:S01]  /*0a70*/  IADD3 R18, P1, PT, R8, UR8, RZ ;  /* 0x0000000808127c10 */ /* 0x000fe2000ff3e0ff */
[----:B------:R-:W-:-:S03]  /*0a80*/  IMAD R2, R0, UR5, R19 ;  /* 0x0000000500027c24 */ /* 0x000fc6000f8e0213 */
[----:B------:R-:W-:Y:S02]  /*0a90*/  IADD3.X R17, PT, PT, R5, UR11, R17, P2, !PT ;  /* 0x0000000b05117c10 */ /* 0x000fe400097fe411 */
[----:B------:R-:W-:-:S03]  /*0aa0*/  IADD3.X R19, PT, PT, R2, UR9, R9, P1, !PT ;  /* 0x0000000902137c10 */ /* 0x000fc60008ffe409 */
[----:B------:R-:W3:Y:S04]  /*0ab0*/  LDG.E R16, desc[UR6][R16.64] ;  /* 0x0000000610107981 */ /* 0x000ee8000c1e1900 */
[----:B------:R-:W3:Y:S01]  /*0ac0*/  LDG.E R18, desc[UR6][R18.64] ;  /* 0x0000000612127981 */ /* 0x000ee2000c1e1900 */
[----:B------:R-:W-:-:S05]  /*0ad0*/  IADD3 R21, P1, PT, R6, 0x1, RZ ;  /* 0x0000000106157810 */ /* 0x000fca0007f3e0ff */
[----:B------:R-:W-:Y:S02]  /*0ae0*/  IMAD.X R8, RZ, RZ, R7, P1 ;  /* 0x000000ffff087224 */ /* 0x000fe400008e0607 */
[----:B------:R-:W-:-:S03]  /*0af0*/  IMAD.SHL.U32 R4, R21, 0x4, RZ ;  /* 0x0000000415047824 */ /* 0x000fc600078e00ff */
[C---:B------:R-:W-:Y:S01]  /*0b00*/  SHF.L.U64.HI R5, R21.reuse, 0x2, R8 ;  /* 0x0000000215057819 */ /* 0x040fe20000010208 */
[----:B------:R-:W-:Y:S01]  /*0b10*/  IMAD.WIDE.U32 R8, R21, UR12, R12 ;  /* 0x0000000c15087c25 */ /* 0x000fe2000f8e000c */
[----:B------:R-:W-:Y:S02]  /*0b20*/  LOP3.LUT R4, R4, 0xfffffffc, RZ, 0xc0, !PT ;  /* 0xfffffffc04047812 */ /* 0x000fe400078ec0ff */
[----:B------:R-:W-:Y:S01]  /*0b30*/  LOP3.LUT R5, R5, 0x3, RZ, 0xc0, !PT ;  /* 0x0000000305057812 */ /* 0x000fe200078ec0ff */
[----:B------:R-:W-:Y:S01]  /*0b40*/  IMAD R9, R21, UR13, R9 ;  /* 0x0000000d15097c24 */ /* 0x000fe2000f8e0209 */
[----:B------:R-:W-:Y:S01]  /*0b50*/  IADD3 R8, P2, PT, R8, UR10, RZ ;  /* 0x0000000a08087c10 */ /* 0x000fe2000ff5e0ff */
[----:B------:R-:W-:-:S03]  /*0b60*/  IMAD.WIDE.U32 R4, R0, UR4, R4 ;  /* 0x0000000400047c25 */ /* 0x000fc6000f8e0004 */
[----:B------:R-:W-:Y:S02]  /*0b70*/  IADD3.X R9, PT, PT, R9, UR11, RZ, P2, !PT ;  /* 0x0000000b09097c10 */ /* 0x000fe400097fe4ff */
[----:B------:R-:W-:-:S04]  /*0b80*/  IADD3 R4, P1, PT, R4, UR8, RZ ;  /* 0x0000000804047c10 */ /* 0x000fc8000ff3e0ff */
[----:B------:R-:W-:Y:S01]  /*0b90*/  IADD3.X R5, PT, PT, R2, UR9, R5, P1, !PT ;  /* 0x0000000902057c10 */ /* 0x000fe20008ffe405 */
[----:B---3-5:R-:W-:-:S05]  /*0ba0*/  FFMA R21, R18, R16, R23 ;  /* 0x0000001012157223 */ /* 0x028fca0000000017 */
[----:B------:R1:W-:Y:S04]  /*0bb0*/  STG.E desc[UR6][R10.64], R21 ;  /* 0x000000150a007986 */ /* 0x0003e8000c101906 */
[----:B------:R3:W1:Y:S04]  /*0bc0*/  LDG.E R20, desc[UR6][R4.64] ;  /* 0x0000000604147981 */ /* 0x000668000c1e1900 */
[----:B------:R4:W1:Y:S01]  /*0bd0*/  LDG.E R22, desc[UR6][R8.64] ;  /* 0x0000000608167981 */ /* 0x000862000c1e1900 */
[----:B--2---:R-:W-:-:S04]  /*0be0*/  IADD3 R23, P1, PT, R6, 0x2, RZ ;  /* 0x0000000206177810 */ /* 0x004fc80007f3e0ff */
[----:B------:R-:W-:Y:S01]  /*0bf0*/  SHF.L.U32 R18, R23, 0x2, RZ ;  /* 0x0000000217127819 */ /* 0x000fe200000006ff */
[----:B------:R-:W-:-:S03]  /*0c00*/  IMAD.X R16, RZ, RZ, R7, P1 ;  /* 0x000000ffff107224 */ /* 0x000fc600008e0607 */
[----:B------:R-:W-:Y:S02]  /*0c10*/  LOP3.LUT R18, R18, 0xfffffffc, RZ, 0xc0, !PT ;  /* 0xfffffffc12127812 */ /* 0x000fe400078ec0ff */
[----:B------:R-:W-:-:S04]  /*0c20*/  SHF.L.U64.HI R16, R23, 0x2, R16 ;  /* 0x0000000217107819 */ /* 0x000fc80000010210 */
[----:B------:R-:W-:Y:S01]  /*0c30*/  LOP3.LUT R19, R16, 0x3, RZ, 0xc0, !PT ;  /* 0x0000000310137812 */ /* 0x000fe200078ec0ff */
[----:B------:R-:W-:-:S04]  /*0c40*/  IMAD.WIDE.U32 R16, R23, UR12, R12 ;  /* 0x0000000c17107c25 */ /* 0x000fc8000f8e000c */
[----:B------:R-:W-:Y:S01]  /*0c50*/  IMAD.WIDE.U32 R18, R0, UR4, R18 ;  /* 0x0000000400127c25 */ /* 0x000fe2000f8e0012 */
[----:B---3--:R-:W-:-:S03]  /*0c60*/  IADD3 R4, P2, PT, R16, UR10, RZ ;  /* 0x0000000a10047c10 */ /* 0x008fc6000ff5e0ff */
[----:B------:R-:W-:Y:S01]  /*0c70*/  IMAD R17, R23, UR13, R17 ;  /* 0x0000000d17117c24 */ /* 0x000fe2000f8e0211 */
[----:B----4-:R-:W-:-:S04]  /*0c80*/  IADD3 R8, P1, PT, R18, UR8, RZ ;  /* 0x0000000812087c10 */ /* 0x010fc8000ff3e0ff */
[----:B------:R-:W-:Y:S02]  /*0c90*/  IADD3.X R5, PT, PT, R17, UR11, RZ, P2, !PT ;  /* 0x0000000b11057c10 */ /* 0x000fe400097fe4ff */
[----:B------:R-:W-:Y:S01]  /*0ca0*/  IADD3.X R9, PT, PT, R2, UR9, R19, P1, !PT ;  /* 0x0000000902097c10 */ /* 0x000fe20008ffe413 */
[----:B-1----:R-:W-:-:S05]  /*0cb0*/  FFMA R21, R20, R22, R21 ;  /* 0x0000001614157223 */ /* 0x002fca0000000015 */
[----:B------:R1:W-:Y:S04]  /*0cc0*/  STG.E desc[UR6][R10.64], R21 ;  /* 0x000000150a007986 */ /* 0x0003e8000c101906 */
[----:B------:R2:W1:Y:S04]  /*0cd0*/  LDG.E R20, desc[UR6][R8.64] ;  /* 0x0000000608147981 */ /* 0x000468000c1e1900 */
[----:B------:R3:W1:Y:S01]  /*0ce0*/  LDG.E R22, desc[UR6][R4.64] ;  /* 0x0000000604167981 */ /* 0x000662000c1e1900 */
        /* <DEDUP_REMOVED lines=8> */
[----:B--2---:R-:W-:Y:S01]  /*0d70*/  IADD3 R8, P2, PT, R18, UR10, RZ ;  /* 0x0000000a12087c10 */ /* 0x004fe2000ff5e0ff */
[----:B------:R-:W-:-:S03]  /*0d80*/  IMAD.WIDE.U32 R16, R0, UR4, R16 ;  /* 0x0000000400107c25 */ /* 0x000fc6000f8e0010 */
[----:B------:R-:W-:Y:S02]  /*0d90*/  IADD3.X R9, PT, PT, R7, UR11, RZ, P2, !PT ;  /* 0x0000000b07097c10 */ /* 0x000fe400097fe4ff */
[----:B---3--:R-:W-:-:S04]  /*0da0*/  IADD3 R4, P1, PT, R16, UR8, RZ ;  /* 0x0000000810047c10 */ /* 0x008fc8000ff3e0ff */
[----:B------:R-:W-:Y:S01]  /*0db0*/  IADD3.X R5, PT, PT, R2, UR9, R17, P1, !PT ;  /* 0x0000000902057c10 */ /* 0x000fe20008ffe411 */
[----:B-1----:R-:W-:-:S05]  /*0dc0*/  FFMA R21, R20, R22, R21 ;  /* 0x0000001614157223 */ /* 0x002fca0000000015 */
[----:B------:R1:W-:Y:S04]  /*0dd0*/  STG.E desc[UR6][R10.64], R21 ;  /* 0x000000150a007986 */ /* 0x0003e8000c101906 */
[----:B------:R-:W2:Y:S04]  /*0de0*/  LDG.E R8, desc[UR6][R8.64] ;  /* 0x0000000608087981 */ /* 0x000ea8000c1e1900 */
[----:B------:R-:W2:Y:S01]  /*0df0*/  LDG.E R4, desc[UR6][R4.64] ;  /* 0x0000000604047981 */ /* 0x000ea2000c1e1900 */
[----:B------:R-:W-:Y:S01]  /*0e00*/  IMAD.MOV.U32 R7, RZ, RZ, RZ ;  /* 0x000000ffff077224 */ /* 0x000fe200078e00ff */
[----:B------:R-:W-:Y:S01]  /*0e10*/  IADD3 R6, PT, PT, R6, 0x4, RZ ;  /* 0x0000000406067810 */ /* 0x000fe20007ffe0ff */
[----:B--2---:R-:W-:-:S05]  /*0e20*/  FFMA R23, R4, R8, R21 ;  /* 0x0000000804177223 */ /* 0x004fca0000000015 */
[----:B------:R1:W-:Y:S02]  /*0e30*/  STG.E desc[UR6][R10.64], R23 ;  /* 0x000000170a007986 */ /* 0x0003e4000c101906 */
.L_x_43:
[----:B------:R-:W-:Y:S05]  /*0e40*/  @!P0 EXIT ;  /* 0x000000000000894d */ /* 0x000fea0003800000 */
[----:B------:R-:W-:Y:S02]  /*0e50*/  ISETP.NE.U32.AND P1, PT, R15, 0x1, PT ;  /* 0x000000010f00780c */ /* 0x000fe40003f25070 */
[----:B------:R-:W-:Y:S02]  /*0e60*/  LOP3.LUT R14, R14, 0x1, RZ, 0xc0, !PT ;  /* 0x000000010e0e7812 */ /* 0x000fe400078ec0ff */
[----:B------:R-:W-:Y:S02]  /*0e70*/  ISETP.NE.AND.EX P1, PT, RZ, RZ, PT, P1 ;  /* 0x000000ffff00720c */ /* 0x000fe40003f25310 */
[----:B------:R-:W-:-:S04]  /*0e80*/  ISETP.NE.U32.AND P0, PT, R14, 0x1, PT ;  /* 0x000000010e00780c */ /* 0x000fc80003f05070 */
[----:B------:R-:W-:-:S07]  /*0e90*/  ISETP.NE.U32.AND.EX P0, PT, RZ, RZ, PT, P0 ;  /* 0x000000ffff00720c */ /* 0x000fce0003f05100 */
[----:B------:R-:W-:Y:S06]  /*0ea0*/  @!P1 BRA `(.L_x_44) ;  /* 0x0000000000989947 */ /* 0x000fec0003800000 */
[----:B------:R-:W3:Y:S01]  /*0eb0*/  LDCU.64 UR12, c[0x0][0x3a0] ;  /* 0x00007400ff0c77ac */ /* 0x000ee20008000a00 */
[C---:B------:R-:W-:Y:S01]  /*0ec0*/  SHF.L.U64.HI R5, R6.reuse, 0x2, R7 ;  /* 0x0000000206057819 */ /* 0x040fe20000010207 */
[C---:B------:R-:W-:Y:S01]  /*0ed0*/  IMAD.SHL.U32 R4, R6.reuse, 0x4, RZ ;  /* 0x0000000406047824 */ /* 0x040fe200078e00ff */
[----:B------:R-:W4:Y:S01]  /*0ee0*/  LDCU.64 UR4, c[0x0][0x398] ;  /* 0x00007300ff0477ac */ /* 0x000f220008000a00 */
[----:B------:R-:W0:Y:S01]  /*0ef0*/  LDCU.128 UR8, c[0x0][0x380] ;  /* 0x00007000ff0877ac */ /* 0x000e220008000c00 */
[----:B---3--:R-:W-:Y:S02]  /*0f00*/  IMAD R17, R7, UR12, RZ ;  /* 0x0000000c07117c24 */ /* 0x008fe4000f8e02ff */
[----:B------:R-:W-:-:S04]  /*0f10*/  IMAD.WIDE.U32 R8, R6, UR12, R12 ;  /* 0x0000000c06087c25 */ /* 0x000fc8000f8e000c */
[----:B----4-:R-:W-:Y:S02]  /*0f20*/  IMAD R15, R3, UR4, RZ ;  /* 0x00000004030f7c24 */ /* 0x010fe4000f8e02ff */
[----:B------:R-:W-:Y:S01]  /*0f30*/  IMAD.WIDE.U32 R4, R0, UR4, R4 ;  /* 0x0000000400047c25 */ /* 0x000fe2000f8e0004 */
[----:B0-----:R-:W-:-:S03]  /*0f40*/  IADD3 R8, P2, PT, R8, UR10, RZ ;  /* 0x0000000a08087c10 */ /* 0x001fc6000ff5e0ff */
[----:B------:R-:W-:Y:S01]  /*0f50*/  IMAD R17, R6, UR13, R17 ;  /* 0x0000000d06117c24 */ /* 0x000fe2000f8e0211 */
[----:B------:R-:W-:Y:S01]  /*0f60*/  IADD3 R4, P1, PT, R4, UR8, RZ ;  /* 0x0000000804047c10 */ /* 0x000fe2000ff3e0ff */
[----:B------:R-:W-:-:S03]  /*0f70*/  IMAD R2, R0, UR5, R15 ;  /* 0x0000000500027c24 */ /* 0x000fc6000f8e020f */
[----:B------:R-:W-:Y:S02]  /*0f80*/  IADD3.X R9, PT, PT, R9, UR11, R17, P2, !PT ;  /* 0x0000000b09097c10 */ /* 0x000fe400097fe411 */
[----:B------:R-:W-:-:S03]  /*0f90*/  IADD3.X R5, PT, PT, R2, UR9, R5, P1, !PT ;  /* 0x0000000902057c10 */ /* 0x000fc60008ffe405 */
[----:B------:R-:W3:Y:S04]  /*0fa0*/  LDG.E R8, desc[UR6][R8.64] ;  /* 0x0000000608087981 */ /* 0x000ee8000c1e1900 */
[----:B------:R0:W3:Y:S01]  /*0fb0*/  LDG.E R18, desc[UR6][R4.64] ;  /* 0x0000000604127981 */ /* 0x0000e2000c1e1900 */
[----:B------:R-:W-:-:S05]  /*0fc0*/  IADD3 R19, P1, PT, R6, 0x1, RZ ;  /* 0x0000000106137810 */ /* 0x000fca0007f3e0ff */
[----:B------:R-:W-:Y:S02]  /*0fd0*/  IMAD.X R14, RZ, RZ, R7, P1 ;  /* 0x000000ffff0e7224 */ /* 0x000fe400008e0607 */
[C---:B------:R-:W-:Y:S02]  /*0fe0*/  IMAD.SHL.U32 R15, R19.reuse, 0x4, RZ ;  /* 0x00000004130f7824 */ /* 0x040fe400078e00ff */
[C---:B------:R-:W-:Y:S01]  /*0ff0*/  IMAD.WIDE.U32 R16, R19.reuse, UR12, R12 ;  /* 0x0000000c13107c25 */ /* 0x040fe2000f8e000c */
[----:B------:R-:W-:Y:S02]  /*1000*/  SHF.L.U64.HI R7, R19, 0x2, R14 ;  /* 0x0000000213077819 */ /* 0x000fe4000001020e */
[----:B------:R-:W-:Y:S01]  /*1010*/  LOP3.LUT R14, R15, 0xfffffffc, RZ, 0xc0, !PT ;  /* 0xfffffffc0f0e7812 */ /* 0x000fe200078ec0ff */
[----:B------:R-:W-:Y:S01]  /*1020*/  IMAD R19, R19, UR13, R17 ;  /* 0x0000000d13137c24 */ /* 0x000fe2000f8e0211 */
[----:B------:R-:W-:Y:S02]  /*1030*/  LOP3.LUT R15, R7, 0x3, RZ, 0xc0, !PT ;  /* 0x00000003070f7812 */ /* 0x000fe400078ec0ff */
[----:B------:R-:W-:Y:S01]  /*1040*/  IADD3 R16, P2, PT, R16, UR10, RZ ;  /* 0x0000000a10107c10 */ /* 0x000fe2000ff5e0ff */
[----:B------:R-:W-:-:S03]  /*1050*/  IMAD.WIDE.U32 R14, R0, UR4, R14 ;  /* 0x00000004000e7c25 */ /* 0x000fc6000f8e000e */
[----:B------:R-:W-:Y:S02]  /*1060*/  IADD3.X R17, PT, PT, R19, UR11, RZ, P2, !PT ;  /* 0x0000000b13117c10 */ /* 0x000fe400097fe4ff */
[----:B0-----:R-:W-:-:S04]  /*1070*/  IADD3 R4, P1, PT, R14, UR8, RZ ;  /* 0x000000080e047c10 */ /* 0x001fc8000ff3e0ff */
[----:B------:R-:W-:Y:S01]  /*1080*/  IADD3.X R5, PT, PT, R2, UR9, R15, P1, !PT ;  /* 0x0000000902057c10 */ /* 0x000fe20008ffe40f */
[----:B---3-5:R-:W-:-:S05]  /*1090*/  FFMA R9, R18, R8, R23 ;  /* 0x0000000812097223 */ /* 0x028fca0000000017 */
[----:B------:R3:W-:Y:S04]  /*10a0*/  STG.E desc[UR6][R10.64], R9 ;  /* 0x000000090a007986 */ /* 0x0007e8000c101906 */
[----:B------:R-:W1:Y:S04]  /*10b0*/  LDG.E R16, desc[UR6][R16.64] ;  /* 0x0000000610107981 */ /* 0x000e68000c1e1900 */
[----:B------:R-:W1:Y:S01]  /*10c0*/  LDG.E R4, desc[UR6][R4.64] ;  /* 0x0000000604047981 */ /* 0x000e62000c1e1900 */
[----:B------:R-:W-:Y:S02]  /*10d0*/  HFMA2 R7, -RZ, RZ, 0, 0 ;  /* 0x00000000ff077431 */ /* 0x000fe400000001ff */
[----:B------:R-:W-:-:S02]  /*10e0*/  VIADD R6, R6, 0x2 ;  /* 0x0000000206067836 */ /* 0x000fc40000000000 */
[----:B-12---:R-:W-:-:S05]  /*10f0*/  FFMA R23, R4, R16, R9 ;  /* 0x0000001004177223 */ /* 0x006fca0000000009 */
[----:B------:R3:W-:Y:S02]  /*1100*/  STG.E desc[UR6][R10.64], R23 ;  /* 0x000000170a007986 */ /* 0x0007e4000c101906 */
.L_x_44:
[----:B------:R-:W-:Y:S05]  /*1110*/  @P0 EXIT ;  /* 0x000000000000094d */ /* 0x000fea0003800000 */
[----:B------:R-:W3:Y:S01]  /*1120*/  LDCU.64 UR4, c[0x0][0x398] ;  /* 0x00007300ff0477ac */ /* 0x000ee20008000a00 */
[C---:B------:R-:W-:Y:S01]  /*1130*/  SHF.L.U64.HI R5, R6.reuse, 0x2, R7 ;  /* 0x0000000206057819 */ /* 0x040fe20000010207 */
[----:B------:R-:W-:Y:S01]  /*1140*/  IMAD.SHL.U32 R4, R6, 0x4, RZ ;  /* 0x0000000406047824 */ /* 0x000fe200078e00ff */
[----:B------:R-:W4:Y:S01]  /*1150*/  LDCU.64 UR12, c[0x0][0x3a0] ;  /* 0x00007400ff0c77ac */ /* 0x000f220008000a00 */
[----:B------:R-:W0:Y:S01]  /*1160*/  LDCU.128 UR8, c[0x0][0x380] ;  /* 0x00007000ff0877ac */ /* 0x000e220008000c00 */
[----:B---3--:R-:W-:Y:S02]  /*1170*/  IMAD R9, R3, UR4, RZ ;  /* 0x0000000403097c24 */ /* 0x008fe4000f8e02ff */
[----:B------:R-:W-:-:S04]  /*1180*/  IMAD.WIDE.U32 R2, R0, UR4, R4 ;  /* 0x0000000400027c25 */ /* 0x000fc8000f8e0004 */
[----:B----4-:R-:W-:Y:S01]  /*1190*/  IMAD.WIDE.U32 R12, R6, UR12, R12 ;  /* 0x0000000c060c7c25 */ /* 0x010fe2000f8e000c */
[----:B0-----:R-:W-:-:S03]  /*11a0*/  IADD3 R2, P0, PT, R2, UR8, RZ ;  /* 0x0000000802027c10 */ /* 0x001fc6000ff1e0ff */
[----:B------:R-:W-:Y:S01]  /*11b0*/  IMAD R7, R7, UR12, RZ ;  /* 0x0000000c07077c24 */ /* 0x000fe2000f8e02ff */
[----:B------:R-:W-:Y:S01]  /*11c0*/  IADD3 R4, P1, PT, R12, UR10, RZ ;  /* 0x0000000a0c047c10 */ /* 0x000fe2000ff3e0ff */
[----:B------:R-:W-:Y:S02]  /*11d0*/  IMAD R9, R0, UR5, R9 ;  /* 0x0000000500097c24 */ /* 0x000fe4000f8e0209 */
[----:B------:R-:W-:-:S03]  /*11e0*/  IMAD R7, R6, UR13, R7 ;  /* 0x0000000d06077c24 */ /* 0x000fc6000f8e0207 */
[----:B------:R-:W-:Y:S02]  /*11f0*/  IADD3.X R3, PT, PT, R9, UR9, R3, P0, !PT ;  /* 0x0000000909037c10 */ /* 0x000fe400087fe403 */
[----:B------:R-:W-:-:S03]  /*1200*/  IADD3.X R5, PT, PT, R13, UR11, R7, P1, !PT ;  /* 0x0000000b0d057c10 */ /* 0x000fc60008ffe407 */
[----:B------:R-:W1:Y:S04]  /*1210*/  LDG.E R2, desc[UR6][R2.64] ;  /* 0x0000000602027981 */ /* 0x000e68000c1e1900 */
[----:B------:R-:W1:Y:S02]  /*1220*/  LDG.E R4, desc[UR6][R4.64] ;  /* 0x0000000604047981 */ /* 0x000e64000c1e1900 */
[----:B-12--5:R-:W-:-:S05]  /*1230*/  FFMA R23, R2, R4, R23 ;  /* 0x0000000402177223 */ /* 0x026fca0000000017 */
[----:B------:R-:W-:Y:S01]  /*1240*/  STG.E desc[UR6][R10.64], R23 ;  /* 0x000000170a007986 */ /* 0x000fe2000c101906 */
[----:B------:R-:W-:Y:S05]  /*1250*/  EXIT ;  /* 0x000000000000794d */ /* 0x000fea0003800000 */
        .weak           $__internal_5_$__cuda_sm20_div_u64
        .type           $__internal_5_$__cuda_sm20_div_u64,@function
        .size           $__internal_5_$__cuda_sm20_div_u64,(.L_x_51 - $__internal_5_$__cuda_sm20_div_u64)
$__internal_5_$__cuda_sm20_div_u64:
        /* <DEDUP_REMOVED lines=17> */
[----:B------:R-:W-:-:S03]  /*1370*/  IADD3 R9, P2, PT, R15, R8, RZ ;  /* 0x000000080f097210 */ /* 0x000fc60007f5e0ff */
[----:B------:R-:W-:Y:S02]  /*1380*/  IMAD.X R8, R13, 0x1, R7, P0 ;  /* 0x000000010d087824 */ /* 0x000fe400000e0607 */
        /* <DEDUP_REMOVED lines=37> */
[----:B------:R-:W-:Y:S01]  /*15e0*/  VIADD R3, R6, 0x1 ;  /* 0x0000000106037836 */ /* 0x000fe20000000000 */
[----:B------:R-:W-:Y:S02]  /*15f0*/  ISETP.NE.U32.AND P1, PT, R4, RZ, PT ;  /* 0x000000ff0400720c */ /* 0x000fe40003f25070 */
[----:B------:R-:W-:-:S02]  /*1600*/  ISETP.GE.U32.AND.EX P0, PT, R8, R5, PT, P0 ;  /* 0x000000050800720c */ /* 0x000fc40003f06100 */
[----:B------:R-:W-:Y:S01]  /*1610*/  ISETP.NE.AND.EX P1, PT, R5, RZ, PT, P1 ;  /* 0x000000ff0500720c */ /* 0x000fe20003f25310 */
[----:B------:R-:W-:Y:S01]  /*1620*/  IMAD.MOV.U32 R5, RZ, RZ, 0x0 ;  /* 0x00000000ff057424 */ /* 0x000fe200078e00ff */
[----:B------:R-:W-:Y:S02]  /*1630*/  MOV R4, R0 ;  /* 0x0000000000047202 */ /* 0x000fe40000000f00 */
[----:B------:R-:W-:-:S04]  /*1640*/  SEL R3, R3, R6, P0 ;  /* 0x0000000603037207 */ /* 0x000fc80000000000 */
[----:B------:R-:W-:Y:S01]  /*1650*/  SEL R3, R3, 0xffffffff, P1 ;  /* 0xffffffff03037807 */ /* 0x000fe20000800000 */
[----:B------:R-:W-:Y:S06]  /*1660*/  RET.REL.NODEC R4 `(_Z6matmulPfS_S_mmmmmmm) ;  /* 0xffffffe804647950 */ /* 0x000fec0003c3ffff */
.L_x_45:
        /* <DEDUP_REMOVED lines=9> */
.L_x_51:


//--------------------- .nv.shared.reserved.0     --------------------------
	.section	.nv.shared.reserved.0,"aw",@nobits
	.weak		__nv_reservedSMEM_offset_0_alias
	.size		__nv_reservedSMEM_offset_0_alias, 0, 64
	.other		__nv_reservedSMEM_offset_0_alias,@"STO_CUDA_RESERVED_SHARED STV_DEFAULT"
__nv_reservedSMEM_offset_0_alias:
	.zero		0
	.zero		64


//--------------------- .nv.constant0._Z7softmaxPfS_S_S_mmmm --------------------------
	.section	.nv.constant0._Z7softmaxPfS_S_S_mmmm,"a",@progbits
	.sectionflags	@""
	.align	4
.nv.constant0._Z7softmaxPfS_S_S_mmmm:
	.zero		960


//--------------------- .nv.constant0._Z6expsumPfS_S_mmm --------------------------
	.section	.nv.constant0._Z6expsumPfS_S_mmm,"a",@progbits
	.sectionflags	@""
	.align	4
.nv.constant0._Z6expsumPfS_S_mmm:
	.zero		944


//--------------------- .nv.constant0._Z3maxPfS_mmm --------------------------
	.section	.nv.constant0._Z3maxPfS_mmm,"a",@progbits
	.sectionflags	@""
	.align	4
.nv.constant0._Z3maxPfS_mmm:
	.zero		936


//--------------------- .nv.constant0._Z9leakyreluPfS_fmmmm --------------------------
	.section	.nv.constant0._Z9leakyreluPfS_fmmmm,"a",@progbits
	.sectionflags	@""
	.align	4
.nv.constant0._Z9leakyreluPfS_fmmmm:
	.zero		952


//--------------------- .nv.constant0._Z6mataddPfS_S_mmmmm --------------------------
	.section	.nv.constant0._Z6mataddPfS_S_mmmmm,"a",@progbits
	.sectionflags	@""
	.align	4
.nv.constant0._Z6mataddPfS_S_mmmmm:
	.zero		960


//--------------------- .nv.constant0._Z6matmulPfS_S_mmmmmmm --------------------------
	.section	.nv.constant0._Z6matmulPfS_S_mmmmmmm,"a",@progbits
	.sectionflags	@""
	.align	4
.nv.constant0._Z6matmulPfS_S_mmmmmmm:
	.zero		976


//--------------------- SYMBOLS --------------------------

	.type		.nv.reservedSmem.offset0,@object
	.size		.nv.reservedSmem.offset0,0x4
